	.target	sm_100a

	.elftype	@"ET_EXEC"


//--------------------- .note.nv.tkinfo           --------------------------
	.section	.note.nv.tkinfo,"",@"SHT_NOTE"
	.sectionflags	@"SHF_NOTE_NV_TKINFO"
	.tkinfo
        /*0018*/ 	.word	0x00000002
        /*0030*/ 	.string	""
        /*0030*/ 	.string	"ptxas"
        /*0030*/ 	.string	"Cuda compilation tools, release 13.0, V13.0.88"
        /*0030*/ 	.string	"Build cuda_13.0.r13.0/compiler.36424714_0"
        /*0030*/ 	.string	"-arch sm_100a -m 64 "



//--------------------- .note.nv.cuinfo           --------------------------
	.section	.note.nv.cuinfo,"",@"SHT_NOTE"
	.sectionflags	@"SHF_NOTE_NV_CUINFO"
        /*0018*/ 	.short	0x0002
        /*001a*/ 	.short	0x0064
        /*001c*/ 	.short	0x0082
	.zero		2


//--------------------- .nv.info                  --------------------------
	.section	.nv.info,"",@"SHT_CUDA_INFO"
	.align	4


	//----- nvinfo : EIATTR_REGCOUNT
	.align		4
        /*0000*/ 	.byte	0x04, 0x2f
        /*0002*/ 	.short	(.L_20 - .L_19)
	.align		4
.L_19:
        /*0004*/ 	.word	index@(_ZN7cutlass13device_kernelINS_4gemm6kernel13GemmUniversalIN4cute5tupleIJiiiiEEENS1_10collective13CollectiveMmaINS1_35MainloopSm100TmaUmmaWarpSpecializedILi20ELi2ELi4ENS5_IJNS4_1CILi2EEENSA_ILi4EEENSA_ILi1EEEEEEEENS5_IJNSA_ILi64EEENSA_ILi256EEENSA_ILi32EEEEEEaNS5_IJlSD_lEEEaSK_NS4_8TiledMMAINS4_8MMA_AtomIJNS4_15SM100_MMA_S8_SSIaaiLi64ELi256ELNS4_4UMMA5MajorE0ELSP_0ELNSO_8SaturateE0EEEEEENS4_6LayoutINS5_IJSD_SD_SD_EEENS5_IJNSA_ILi0EEESV_SV_EEEEENS5_IJNS4_10UnderscoreESY_SY_EEEEENS4_23SM90_TMA_LOAD_MULTICASTENS4_14ComposedLayoutINS4_7SwizzleILi1ELi4ELi3EEENS4_18smem_ptr_flag_bitsILi8EEENST_INS5_IJNSA_ILi8EEESI_EEENS5_IJSI_SD_EEEEEEEvNS4_8identityES11_S1B_vS1C_EENS_8epilogue10collective18CollectiveEpilogueINS1E_23Sm100TmaWarpSpecializedILi4ELi2ELi32ELb0ELb0EEEJSJ_NS5_IJNST_ISG_SD_EES1J_EEEaSK_aSK_NS1E_6fusion15FusionCallbacksIS1I_NS1L_17LinearCombinationIaiaiLNS_15FloatRoundStyleE2EEESJ_S1K_JEEENS4_5SM1004TMEM4LOAD26SM100_TMEM_LOAD_16dp32b32xENS4_13SM90_TMA_LOADENS12_INS13_ILi2ELi4ELi3EEES16_NST_INS5_IJS17_SG_EEENS5_IJSG_SD_EEEEEEENS4_39AutoVectorizingCopyWithAssumedAlignmentILi128EEENS4_14SM90_TMA_STOREES20_S22_S22_EEEvvEEEEvNT_6ParamsE)
        /*0008*/ 	.word	0x0000005d


	//----- nvinfo : EIATTR_FRAME_SIZE
	.align		4
.L_20:
        /*000c*/ 	.byte	0x04, 0x11
        /*000e*/ 	.short	(.L_22 - .L_21)
	.align		4
.L_21:
        /*0010*/ 	.word	index@($__internal_2_$__cuda_sm10x_tcgen05_guardrail_trap_unallocated_columns_being_dealloced)
        /*0014*/ 	.word	0x00000000


	//----- nvinfo : EIATTR_FRAME_SIZE
	.align		4
.L_22:
        /*0018*/ 	.byte	0x04, 0x11
        /*001a*/ 	.short	(.L_24 - .L_23)
	.align		4
.L_23:
        /*001c*/ 	.word	index@($__internal_1_$__cuda_sm10x_tcgen05_guardrail_trap_phase_invalid_during_alloc)
        /*0020*/ 	.word	0x00000000


	//----- nvinfo : EIATTR_FRAME_SIZE
	.align		4
.L_24:
        /*0024*/ 	.byte	0x04, 0x11
        /*0026*/ 	.short	(.L_26 - .L_25)
	.align		4
.L_25:
        /*0028*/ 	.word	index@($__internal_0_$__cuda_sm10x_tcgen05_guardrail_trap_col_being_dealloced_not_returned_by_alloc)
        /*002c*/ 	.word	0x00000000


	//----- nvinfo : EIATTR_FRAME_SIZE
	.align		4
.L_26:
        /*0030*/ 	.byte	0x04, 0x11
        /*0032*/ 	.short	(.L_28 - .L_27)
	.align		4
.L_27:
        /*0034*/ 	.word	index@(_ZN7cutlass13device_kernelINS_4gemm6kernel13GemmUniversalIN4cute5tupleIJiiiiEEENS1_10collective13CollectiveMmaINS1_35MainloopSm100TmaUmmaWarpSpecializedILi20ELi2ELi4ENS5_IJNS4_1CILi2EEENSA_ILi4EEENSA_ILi1EEEEEEEENS5_IJNSA_ILi64EEENSA_ILi256EEENSA_ILi32EEEEEEaNS5_IJlSD_lEEEaSK_NS4_8TiledMMAINS4_8MMA_AtomIJNS4_15SM100_MMA_S8_SSIaaiLi64ELi256ELNS4_4UMMA5MajorE0ELSP_0ELNSO_8SaturateE0EEEEEENS4_6LayoutINS5_IJSD_SD_SD_EEENS5_IJNSA_ILi0EEESV_SV_EEEEENS5_IJNS4_10UnderscoreESY_SY_EEEEENS4_23SM90_TMA_LOAD_MULTICASTENS4_14ComposedLayoutINS4_7SwizzleILi1ELi4ELi3EEENS4_18smem_ptr_flag_bitsILi8EEENST_INS5_IJNSA_ILi8EEESI_EEENS5_IJSI_SD_EEEEEEEvNS4_8identityES11_S1B_vS1C_EENS_8epilogue10collective18CollectiveEpilogueINS1E_23Sm100TmaWarpSpecializedILi4ELi2ELi32ELb0ELb0EEEJSJ_NS5_IJNST_ISG_SD_EES1J_EEEaSK_aSK_NS1E_6fusion15FusionCallbacksIS1I_NS1L_17LinearCombinationIaiaiLNS_15FloatRoundStyleE2EEESJ_S1K_JEEENS4_5SM1004TMEM4LOAD26SM100_TMEM_LOAD_16dp32b32xENS4_13SM90_TMA_LOADENS12_INS13_ILi2ELi4ELi3EEES16_NST_INS5_IJS17_SG_EEENS5_IJSG_SD_EEEEEEENS4_39AutoVectorizingCopyWithAssumedAlignmentILi128EEENS4_14SM90_TMA_STOREES20_S22_S22_EEEvvEEEEvNT_6ParamsE)
        /*0038*/ 	.word	0x00000000


	//----- nvinfo : EIATTR_MIN_STACK_SIZE
	.align		4
.L_28:
        /*003c*/ 	.byte	0x04, 0x12
        /*003e*/ 	.short	(.L_30 - .L_29)
	.align		4
.L_29:
        /*0040*/ 	.word	index@(_ZN7cutlass13device_kernelINS_4gemm6kernel13GemmUniversalIN4cute5tupleIJiiiiEEENS1_10collective13CollectiveMmaINS1_35MainloopSm100TmaUmmaWarpSpecializedILi20ELi2ELi4ENS5_IJNS4_1CILi2EEENSA_ILi4EEENSA_ILi1EEEEEEEENS5_IJNSA_ILi64EEENSA_ILi256EEENSA_ILi32EEEEEEaNS5_IJlSD_lEEEaSK_NS4_8TiledMMAINS4_8MMA_AtomIJNS4_15SM100_MMA_S8_SSIaaiLi64ELi256ELNS4_4UMMA5MajorE0ELSP_0ELNSO_8SaturateE0EEEEEENS4_6LayoutINS5_IJSD_SD_SD_EEENS5_IJNSA_ILi0EEESV_SV_EEEEENS5_IJNS4_10UnderscoreESY_SY_EEEEENS4_23SM90_TMA_LOAD_MULTICASTENS4_14ComposedLayoutINS4_7SwizzleILi1ELi4ELi3EEENS4_18smem_ptr_flag_bitsILi8EEENST_INS5_IJNSA_ILi8EEESI_EEENS5_IJSI_SD_EEEEEEEvNS4_8identityES11_S1B_vS1C_EENS_8epilogue10collective18CollectiveEpilogueINS1E_23Sm100TmaWarpSpecializedILi4ELi2ELi32ELb0ELb0EEEJSJ_NS5_IJNST_ISG_SD_EES1J_EEEaSK_aSK_NS1E_6fusion15FusionCallbacksIS1I_NS1L_17LinearCombinationIaiaiLNS_15FloatRoundStyleE2EEESJ_S1K_JEEENS4_5SM1004TMEM4LOAD26SM100_TMEM_LOAD_16dp32b32xENS4_13SM90_TMA_LOADENS12_INS13_ILi2ELi4ELi3EEES16_NST_INS5_IJS17_SG_EEENS5_IJSG_SD_EEEEEEENS4_39AutoVectorizingCopyWithAssumedAlignmentILi128EEENS4_14SM90_TMA_STOREES20_S22_S22_EEEvvEEEEvNT_6ParamsE)
        /*0044*/ 	.word	0x00000000
.L_30:


//--------------------- .nv.compat                --------------------------
	.section	.nv.compat,"",@"SHT_CUDA_COMPAT_INFO"
	.align	4
        /*0000*/ 	.byte	0x02, 0x09, 0x01, 0x00, 0x02, 0x02, 0x03, 0x00, 0x02, 0x05, 0x06, 0x00, 0x03, 0x07, 0x01, 0x01
        /*0010*/ 	.byte	0x02, 0x03, 0x01, 0x00, 0x02, 0x06, 0x01, 0x00, 0x04, 0x0b, 0x08, 0x00, 0x01, 0x00, 0x00, 0x00
        /*0020*/ 	.byte	0x00, 0x00, 0x00, 0x00


//--------------------- .nv.info._ZN7cutlass13device_kernelINS_4gemm6kernel13GemmUniversalIN4cute5tupleIJiiiiEEENS1_10collective13CollectiveMmaINS1_35MainloopSm100TmaUmmaWarpSpecializedILi20ELi2ELi4ENS5_IJNS4_1CILi2EEENSA_ILi4EEENSA_ILi1EEEEEEEENS5_IJNSA_ILi64EEENSA_ILi256EEENSA_ILi32EEEEEEaNS5_IJlSD_lEEEaSK_NS4_8TiledMMAINS4_8MMA_AtomIJNS4_15SM100_MMA_S8_SSIaaiLi64ELi256ELNS4_4UMMA5MajorE0ELSP_0ELNSO_8SaturateE0EEEEEENS4_6LayoutINS5_IJSD_SD_SD_EEENS5_IJNSA_ILi0EEESV_SV_EEEEENS5_IJNS4_10UnderscoreESY_SY_EEEEENS4_23SM90_TMA_LOAD_MULTICASTENS4_14ComposedLayoutINS4_7SwizzleILi1ELi4ELi3EEENS4_18smem_ptr_flag_bitsILi8EEENST_INS5_IJNSA_ILi8EEESI_EEENS5_IJSI_SD_EEEEEEEvNS4_8identityES11_S1B_vS1C_EENS_8epilogue10collective18CollectiveEpilogueINS1E_23Sm100TmaWarpSpecializedILi4ELi2ELi32ELb0ELb0EEEJSJ_NS5_IJNST_ISG_SD_EES1J_EEEaSK_aSK_NS1E_6fusion15FusionCallbacksIS1I_NS1L_17LinearCombinationIaiaiLNS_15FloatRoundStyleE2EEESJ_S1K_JEEENS4_5SM1004TMEM4LOAD26SM100_TMEM_LOAD_16dp32b32xENS4_13SM90_TMA_LOADENS12_INS13_ILi2ELi4ELi3EEES16_NST_INS5_IJS17_SG_EEENS5_IJSG_SD_EEEEEEENS4_39AutoVectorizingCopyWithAssumedAlignmentILi128EEENS4_14SM90_TMA_STOREES20_S22_S22_EEEvvEEEEvNT_6ParamsE --------------------------
	.section	.nv.info._ZN7cutlass13device_kernelINS_4gemm6kernel13GemmUniversalIN4cute5tupleIJiiiiEEENS1_10collective13CollectiveMmaINS1_35MainloopSm100TmaUmmaWarpSpecializedILi20ELi2ELi4ENS5_IJNS4_1CILi2EEENSA_ILi4EEENSA_ILi1EEEEEEEENS5_IJNSA_ILi64EEENSA_ILi256EEENSA_ILi32EEEEEEaNS5_IJlSD_lEEEaSK_NS4_8TiledMMAINS4_8MMA_AtomIJNS4_15SM100_MMA_S8_SSIaaiLi64ELi256ELNS4_4UMMA5MajorE0ELSP_0ELNSO_8SaturateE0EEEEEENS4_6LayoutINS5_IJSD_SD_SD_EEENS5_IJNSA_ILi0EEESV_SV_EEEEENS5_IJNS4_10UnderscoreESY_SY_EEEEENS4_23SM90_TMA_LOAD_MULTICASTENS4_14ComposedLayoutINS4_7SwizzleILi1ELi4ELi3EEENS4_18smem_ptr_flag_bitsILi8EEENST_INS5_IJNSA_ILi8EEESI_EEENS5_IJSI_SD_EEEEEEEvNS4_8identityES11_S1B_vS1C_EENS_8epilogue10collective18CollectiveEpilogueINS1E_23Sm100TmaWarpSpecializedILi4ELi2ELi32ELb0ELb0EEEJSJ_NS5_IJNST_ISG_SD_EES1J_EEEaSK_aSK_NS1E_6fusion15FusionCallbacksIS1I_NS1L_17LinearCombinationIaiaiLNS_15FloatRoundStyleE2EEESJ_S1K_JEEENS4_5SM1004TMEM4LOAD26SM100_TMEM_LOAD_16dp32b32xENS4_13SM90_TMA_LOADENS12_INS13_ILi2ELi4ELi3EEES16_NST_INS5_IJS17_SG_EEENS5_IJSG_SD_EEEEEEENS4_39AutoVectorizingCopyWithAssumedAlignmentILi128EEENS4_14SM90_TMA_STOREES20_S22_S22_EEEvvEEEEvNT_6ParamsE,"",@"SHT_CUDA_INFO"
	.sectionflags	@""
	.align	4


	//----- nvinfo : EIATTR_CUDA_API_VERSION
	.align		4
        /*0000*/ 	.byte	0x04, 0x37
        /*0002*/ 	.short	(.L_32 - .L_31)
.L_31:
        /*0004*/ 	.word	0x00000082


	//----- nvinfo : EIATTR_KPARAM_INFO
	.align		4
.L_32:
        /*0008*/ 	.byte	0x04, 0x17
        /*000a*/ 	.short	(.L_34 - .L_33)
.L_33:
        /*000c*/ 	.word	0x00000000
        /*0010*/ 	.short	0x0000
        /*0012*/ 	.short	0x0000
        /*0014*/ 	.byte	0x00, 0xf0, 0x01, 0x20


	//----- nvinfo : EIATTR_AT_ENTRY_FRAGMENTS
	.align		4
.L_34:
        /*0018*/ 	.byte	0x04, 0x4f
        /*001a*/ 	.short	(.L_36 - .L_35)


	//   ....[0]....
.L_35:
        /*001c*/ 	.word	0x00000006


	//----- nvinfo : EIATTR_RESERVED_SMEM_USED
	.align		4
.L_36:
        /*0020*/ 	.byte	0x01, 0x41
	.zero		2


	//----- nvinfo : EIATTR_SPARSE_MMA_MASK
	.align		4
        /*0024*/ 	.byte	0x03, 0x50
        /*0026*/ 	.short	0x0000


	//----- nvinfo : EIATTR_TCGEN05_1CTA_USED
	.align		4
        /*0028*/ 	.byte	0x01, 0x51
	.zero		2


	//----- nvinfo : EIATTR_MAXREG_COUNT
	.align		4
        /*002c*/ 	.byte	0x03, 0x1b
        /*002e*/ 	.short	0x00ff


	//----- nvinfo : EIATTR_NUM_BARRIERS
	.align		4
        /*0030*/ 	.byte	0x02, 0x4c
        /*0032*/ 	.byte	0x07
	.zero		1


	//----- nvinfo : EIATTR_EXTERNS
	.align		4
        /*0034*/ 	.byte	0x04, 0x0f
        /*0036*/ 	.short	(.L_38 - .L_37)


	//   ....[0]....
	.align		4
.L_37:
        /*0038*/ 	.word	index@(__assertfail)


	//----- nvinfo : EIATTR_MERCURY_ISA_VERSION
	.align		4
.L_38:
        /*003c*/ 	.byte	0x03, 0x5f
        /*003e*/ 	.short	0x0101


	//----- nvinfo : EIATTR_INT_WARP_WIDE_INSTR_OFFSETS
	.align		4
        /*0040*/ 	.byte	0x04, 0x31
        /*0042*/ 	.short	(.L_40 - .L_39)


	//   ....[0]....
.L_39:
        /*0044*/ 	.word	0x000048e0


	//   ....[1]....
        /*0048*/ 	.word	0x00004910


	//   ....[2]....
        /*004c*/ 	.word	0x00004930


	//   ....[3]....
        /*0050*/ 	.word	0x00005470


	//   ....[4]....
        /*0054*/ 	.word	0x000054e0


	//   ....[5]....
        /*0058*/ 	.word	0x000055c0


	//   ....[6]....
        /*005c*/ 	.word	0x00005640


	//   ....[7]....
        /*0060*/ 	.word	0x00005740


	//   ....[8]....
        /*0064*/ 	.word	0x000057c0


	//   ....[9]....
        /*0068*/ 	.word	0x000058b0


	//   ....[10]....
        /*006c*/ 	.word	0x00005960


	//----- nvinfo : EIATTR_COOP_GROUP_MASK_REGIDS
	.align		4
.L_40:
        /*0070*/ 	.byte	0x04, 0x29
        /*0072*/ 	.short	(.L_42 - .L_41)


	//   ....[0]....
.L_41:
        /*0074*/ 	.word	0xffffffff


	//   ....[1]....
        /*0078*/ 	.word	0xffffffff


	//   ....[2]....
        /*007c*/ 	.word	0xffffffff


	//   ....[3]....
        /*0080*/ 	.word	0xffffffff


	//   ....[4]....
        /*0084*/ 	.word	0xffffffff


	//   ....[5]....
        /*0088*/ 	.word	0xffffffff


	//   ....[6]....
        /*008c*/ 	.word	0xffffffff


	//   ....[7]....
        /*0090*/ 	.word	0xffffffff


	//   ....[8]....
        /*0094*/ 	.word	0xffffffff


	//   ....[9]....
        /*0098*/ 	.word	0xffffffff


	//   ....[10]....
        /*009c*/ 	.word	0xffffffff


	//   ....[11]....
        /*00a0*/ 	.word	0xffffffff


	//   ....[12]....
        /*00a4*/ 	.word	0xffffffff


	//   ....[13]....
        /*00a8*/ 	.word	0xffffffff


	//----- nvinfo : EIATTR_COOP_GROUP_INSTR_OFFSETS
	.align		4
.L_42:
        /*00ac*/ 	.byte	0x04, 0x28
        /*00ae*/ 	.short	(.L_44 - .L_43)


	//   ....[0]....
.L_43:
        /*00b0*/ 	.word	0x00000080


	//   ....[1]....
        /*00b4*/ 	.word	0x000004e0


	//   ....[2]....
        /*00b8*/ 	.word	0x000008c0


	//   ....[3]....
        /*00bc*/ 	.word	0x00000a60


	//   ....[4]....
        /*00c0*/ 	.word	0x00000b60


	//   ....[5]....
        /*00c4*/ 	.word	0x00000cd0


	//   ....[6]....
        /*00c8*/ 	.word	0x00000e70


	//   ....[7]....
        /*00cc*/ 	.word	0x00001020


	//   ....[8]....
        /*00d0*/ 	.word	0x00002470


	//   ....[9]....
        /*00d4*/ 	.word	0x00003c20


	//   ....[10]....
        /*00d8*/ 	.word	0x00003e30


	//   ....[11]....
        /*00dc*/ 	.word	0x00003e60


	//   ....[12]....
        /*00e0*/ 	.word	0x000047c0


	//   ....[13]....
        /*00e4*/ 	.word	0x000049f0


	//----- nvinfo : EIATTR_VRC_CTA_INIT_COUNT
	.align		4
.L_44:
        /*00e8*/ 	.byte	0x02, 0x4a
        /*00ea*/ 	.byte	0x80
	.zero		1


	//----- nvinfo : EIATTR_SYSCALL_OFFSETS
	.align		4
        /*00ec*/ 	.byte	0x04, 0x46
        /*00ee*/ 	.short	(.L_46 - .L_45)


	//   ....[0]....
.L_45:
        /*00f0*/ 	.word	0x000065d0


	//   ....[1]....
        /*00f4*/ 	.word	0x00006710


	//   ....[2]....
        /*00f8*/ 	.word	0x00006f00


	//   ....[3]....
        /*00fc*/ 	.word	0x00007ca0


	//   ....[4]....
        /*0100*/ 	.word	0x000089f0


	//   ....[5]....
        /*0104*/ 	.word	0x00009760


	//----- nvinfo : EIATTR_MBARRIER_INSTR_OFFSETS
	.align		4
.L_46:
        /*0108*/ 	.byte	0x04, 0x39
        /*010a*/ 	.short	(.L_48 - .L_47)


	//   ....[0]....
.L_47:
        /*010c*/ 	.word	0x00000620
        /*0110*/ 	.word	0x000000ff
        /*0114*/ 	.word	0x00000000
        /*0118*/ 	.short	0x0100
        /*011a*/ 	.byte	0x04
	.zero		1


	//   ....[1]....
        /*011c*/ 	.word	0x00000630
        /*0120*/ 	.word	0x000000ff
        /*0124*/ 	.word	0x000000a0
        /*0128*/ 	.short	0x0100
        /*012a*/ 	.byte	0x04
	.zero		1


	//   ....[2]....
        /*012c*/ 	.word	0x00000640
        /*0130*/ 	.word	0x000000ff
        /*0134*/ 	.word	0x00000008
        /*0138*/ 	.short	0x0100
        /*013a*/ 	.byte	0x04
	.zero		1


	//   ....[3]....
        /*013c*/ 	.word	0x00000650
        /*0140*/ 	.word	0x000000ff
        /*0144*/ 	.word	0x000000a8
        /*0148*/ 	.short	0x0100
        /*014a*/ 	.byte	0x04
	.zero		1


	//   ....[4]....
        /*014c*/ 	.word	0x00000660
        /*0150*/ 	.word	0x000000ff
        /*0154*/ 	.word	0x00000010
        /*0158*/ 	.short	0x0100
        /*015a*/ 	.byte	0x04
	.zero		1


	//   ....[5]....
        /*015c*/ 	.word	0x00000670
        /*0160*/ 	.word	0x000000ff
        /*0164*/ 	.word	0x000000b0
        /*0168*/ 	.short	0x0100
        /*016a*/ 	.byte	0x04
	.zero		1


	//   ....[6]....
        /*016c*/ 	.word	0x00000680
        /*0170*/ 	.word	0x000000ff
        /*0174*/ 	.word	0x00000018
        /*0178*/ 	.short	0x0100
        /*017a*/ 	.byte	0x04
	.zero		1


	//   ....[7]....
        /*017c*/ 	.word	0x00000690
        /*0180*/ 	.word	0x000000ff
        /*0184*/ 	.word	0x000000b8
        /*0188*/ 	.short	0x0100
        /*018a*/ 	.byte	0x04
	.zero		1


	//   ....[8]....
        /*018c*/ 	.word	0x000006a0
        /*0190*/ 	.word	0x000000ff
        /*0194*/ 	.word	0x00000020
        /*0198*/ 	.short	0x0100
        /*019a*/ 	.byte	0x04
	.zero		1


	//   ....[9]....
        /*019c*/ 	.word	0x000006b0
        /*01a0*/ 	.word	0x000000ff
        /*01a4*/ 	.word	0x000000c0
        /*01a8*/ 	.short	0x0100
        /*01aa*/ 	.byte	0x04
	.zero		1


	//   ....[10]....
        /*01ac*/ 	.word	0x000006c0
        /*01b0*/ 	.word	0x000000ff
        /*01b4*/ 	.word	0x00000028
        /*01b8*/ 	.short	0x0100
        /*01ba*/ 	.byte	0x04
	.zero		1


	//   ....[11]....
        /*01bc*/ 	.word	0x000006d0
        /*01c0*/ 	.word	0x000000ff
        /*01c4*/ 	.word	0x000000c8
        /*01c8*/ 	.short	0x0100
        /*01ca*/ 	.byte	0x04
	.zero		1


	//   ....[12]....
        /*01cc*/ 	.word	0x000006e0
        /*01d0*/ 	.word	0x000000ff
        /*01d4*/ 	.word	0x00000030
        /*01d8*/ 	.short	0x0100
        /*01da*/ 	.byte	0x04
	.zero		1


	//   ....[13]....
        /*01dc*/ 	.word	0x000006f0
        /*01e0*/ 	.word	0x000000ff
        /*01e4*/ 	.word	0x000000d0
        /*01e8*/ 	.short	0x0100
        /*01ea*/ 	.byte	0x04
	.zero		1


	//   ....[14]....
        /*01ec*/ 	.word	0x00000700
        /*01f0*/ 	.word	0x000000ff
        /*01f4*/ 	.word	0x00000038
        /*01f8*/ 	.short	0x0100
        /*01fa*/ 	.byte	0x04
	.zero		1


	//   ....[15]....
        /*01fc*/ 	.word	0x00000710
        /*0200*/ 	.word	0x000000ff
        /*0204*/ 	.word	0x000000d8
        /*0208*/ 	.short	0x0100
        /*020a*/ 	.byte	0x04
	.zero		1


	//   ....[16]....
        /*020c*/ 	.word	0x00000720
        /*0210*/ 	.word	0x000000ff
        /*0214*/ 	.word	0x00000040
        /*0218*/ 	.short	0x0100
        /*021a*/ 	.byte	0x04
	.zero		1


	//   ....[17]....
        /*021c*/ 	.word	0x00000730
        /*0220*/ 	.word	0x000000ff
        /*0224*/ 	.word	0x000000e0
        /*0228*/ 	.short	0x0100
        /*022a*/ 	.byte	0x04
	.zero		1


	//   ....[18]....
        /*022c*/ 	.word	0x00000740
        /*0230*/ 	.word	0x000000ff
        /*0234*/ 	.word	0x00000048
        /*0238*/ 	.short	0x0100
        /*023a*/ 	.byte	0x04
	.zero		1


	//   ....[19]....
        /*023c*/ 	.word	0x00000750
        /*0240*/ 	.word	0x000000ff
        /*0244*/ 	.word	0x000000e8
        /*0248*/ 	.short	0x0100
        /*024a*/ 	.byte	0x04
	.zero		1


	//   ....[20]....
        /*024c*/ 	.word	0x00000760
        /*0250*/ 	.word	0x000000ff
        /*0254*/ 	.word	0x00000050
        /*0258*/ 	.short	0x0100
        /*025a*/ 	.byte	0x04
	.zero		1


	//   ....[21]....
        /*025c*/ 	.word	0x00000770
        /*0260*/ 	.word	0x000000ff
        /*0264*/ 	.word	0x000000f0
        /*0268*/ 	.short	0x0100
        /*026a*/ 	.byte	0x04
	.zero		1


	//   ....[22]....
        /*026c*/ 	.word	0x00000780
        /*0270*/ 	.word	0x000000ff
        /*0274*/ 	.word	0x00000058
        /*0278*/ 	.short	0x0100
        /*027a*/ 	.byte	0x04
	.zero		1


	//   ....[23]....
        /*027c*/ 	.word	0x00000790
        /*0280*/ 	.word	0x000000ff
        /*0284*/ 	.word	0x000000f8
        /*0288*/ 	.short	0x0100
        /*028a*/ 	.byte	0x04
	.zero		1


	//   ....[24]....
        /*028c*/ 	.word	0x000007a0
        /*0290*/ 	.word	0x000000ff
        /*0294*/ 	.word	0x00000060
        /*0298*/ 	.short	0x0100
        /*029a*/ 	.byte	0x04
	.zero		1


	//   ....[25]....
        /*029c*/ 	.word	0x000007b0
        /*02a0*/ 	.word	0x000000ff
        /*02a4*/ 	.word	0x00000100
        /*02a8*/ 	.short	0x0100
        /*02aa*/ 	.byte	0x04
	.zero		1


	//   ....[26]....
        /*02ac*/ 	.word	0x000007c0
        /*02b0*/ 	.word	0x000000ff
        /*02b4*/ 	.word	0x00000068
        /*02b8*/ 	.short	0x0100
        /*02ba*/ 	.byte	0x04
	.zero		1


	//   ....[27]....
        /*02bc*/ 	.word	0x000007d0
        /*02c0*/ 	.word	0x000000ff
        /*02c4*/ 	.word	0x00000108
        /*02c8*/ 	.short	0x0100
        /*02ca*/ 	.byte	0x04
	.zero		1


	//   ....[28]....
        /*02cc*/ 	.word	0x000007e0
        /*02d0*/ 	.word	0x000000ff
        /*02d4*/ 	.word	0x00000070
        /*02d8*/ 	.short	0x0100
        /*02da*/ 	.byte	0x04
	.zero		1


	//   ....[29]....
        /*02dc*/ 	.word	0x000007f0
        /*02e0*/ 	.word	0x000000ff
        /*02e4*/ 	.word	0x00000110
        /*02e8*/ 	.short	0x0100
        /*02ea*/ 	.byte	0x04
	.zero		1


	//   ....[30]....
        /*02ec*/ 	.word	0x00000800
        /*02f0*/ 	.word	0x000000ff
        /*02f4*/ 	.word	0x00000078
        /*02f8*/ 	.short	0x0100
        /*02fa*/ 	.byte	0x04
	.zero		1


	//   ....[31]....
        /*02fc*/ 	.word	0x00000810
        /*0300*/ 	.word	0x000000ff
        /*0304*/ 	.word	0x00000118
        /*0308*/ 	.short	0x0100
        /*030a*/ 	.byte	0x04
	.zero		1


	//   ....[32]....
        /*030c*/ 	.word	0x00000820
        /*0310*/ 	.word	0x000000ff
        /*0314*/ 	.word	0x00000080
        /*0318*/ 	.short	0x0100
        /*031a*/ 	.byte	0x04
	.zero		1


	//   ....[33]....
        /*031c*/ 	.word	0x00000830
        /*0320*/ 	.word	0x000000ff
        /*0324*/ 	.word	0x00000120
        /*0328*/ 	.short	0x0100
        /*032a*/ 	.byte	0x04
	.zero		1


	//   ....[34]....
        /*032c*/ 	.word	0x00000840
        /*0330*/ 	.word	0x000000ff
        /*0334*/ 	.word	0x00000088
        /*0338*/ 	.short	0x0100
        /*033a*/ 	.byte	0x04
	.zero		1


	//   ....[35]....
        /*033c*/ 	.word	0x00000850
        /*0340*/ 	.word	0x000000ff
        /*0344*/ 	.word	0x00000128
        /*0348*/ 	.short	0x0100
        /*034a*/ 	.byte	0x04
	.zero		1


	//   ....[36]....
        /*034c*/ 	.word	0x00000860
        /*0350*/ 	.word	0x000000ff
        /*0354*/ 	.word	0x00000090
        /*0358*/ 	.short	0x0100
        /*035a*/ 	.byte	0x04
	.zero		1


	//   ....[37]....
        /*035c*/ 	.word	0x00000870
        /*0360*/ 	.word	0x000000ff
        /*0364*/ 	.word	0x00000130
        /*0368*/ 	.short	0x0100
        /*036a*/ 	.byte	0x04
	.zero		1


	//   ....[38]....
        /*036c*/ 	.word	0x00000880
        /*0370*/ 	.word	0x000000ff
        /*0374*/ 	.word	0x00000098
        /*0378*/ 	.short	0x0100
        /*037a*/ 	.byte	0x04
	.zero		1


	//   ....[39]....
        /*037c*/ 	.word	0x00000890
        /*0380*/ 	.word	0x000000ff
        /*0384*/ 	.word	0x00000138
        /*0388*/ 	.short	0x0100
        /*038a*/ 	.byte	0x04
	.zero		1


	//   ....[40]....
        /*038c*/ 	.word	0x000009d0
        /*0390*/ 	.word	0x000000ff
        /*0394*/ 	.word	0x00000140
        /*0398*/ 	.short	0x0100
        /*039a*/ 	.byte	0x04
	.zero		1


	//   ....[41]....
        /*039c*/ 	.word	0x000009e0
        /*03a0*/ 	.word	0x000000ff
        /*03a4*/ 	.word	0x00000160
        /*03a8*/ 	.short	0x0100
        /*03aa*/ 	.byte	0x04
	.zero		1


	//   ....[42]....
        /*03ac*/ 	.word	0x000009f0
        /*03b0*/ 	.word	0x000000ff
        /*03b4*/ 	.word	0x00000148
        /*03b8*/ 	.short	0x0100
        /*03ba*/ 	.byte	0x04
	.zero		1


	//   ....[43]....
        /*03bc*/ 	.word	0x00000a00
        /*03c0*/ 	.word	0x000000ff
        /*03c4*/ 	.word	0x00000168
        /*03c8*/ 	.short	0x0100
        /*03ca*/ 	.byte	0x04
	.zero		1


	//   ....[44]....
        /*03cc*/ 	.word	0x00000a10
        /*03d0*/ 	.word	0x000000ff
        /*03d4*/ 	.word	0x00000150
        /*03d8*/ 	.short	0x0100
        /*03da*/ 	.byte	0x04
	.zero		1


	//   ....[45]....
        /*03dc*/ 	.word	0x00000a20
        /*03e0*/ 	.word	0x000000ff
        /*03e4*/ 	.word	0x00000170
        /*03e8*/ 	.short	0x0100
        /*03ea*/ 	.byte	0x04
	.zero		1


	//   ....[46]....
        /*03ec*/ 	.word	0x00000a30
        /*03f0*/ 	.word	0x000000ff
        /*03f4*/ 	.word	0x00000158
        /*03f8*/ 	.short	0x0100
        /*03fa*/ 	.byte	0x04
	.zero		1


	//   ....[47]....
        /*03fc*/ 	.word	0x00000a40
        /*0400*/ 	.word	0x000000ff
        /*0404*/ 	.word	0x00000178
        /*0408*/ 	.short	0x0100
        /*040a*/ 	.byte	0x04
	.zero		1


	//   ....[48]....
        /*040c*/ 	.word	0x00000b30
        /*0410*/ 	.word	0x000000ff
        /*0414*/ 	.word	0x00000180
        /*0418*/ 	.short	0x0100
        /*041a*/ 	.byte	0x06
	.zero		1


	//   ....[49]....
        /*041c*/ 	.word	0x00000b40
        /*0420*/ 	.word	0x000000ff
        /*0424*/ 	.word	0x00000188
        /*0428*/ 	.short	0x0100
        /*042a*/ 	.byte	0x06
	.zero		1


	//   ....[50]....
        /*042c*/ 	.word	0x00000c80
        /*0430*/ 	.word	0x000000ff
        /*0434*/ 	.word	0x00000190
        /*0438*/ 	.short	0x0100
        /*043a*/ 	.byte	0x06
	.zero		1


	//   ....[51]....
        /*043c*/ 	.word	0x00000c90
        /*0440*/ 	.word	0x000000ff
        /*0444*/ 	.word	0x000001a0
        /*0448*/ 	.short	0x0100
        /*044a*/ 	.byte	0x06
	.zero		1


	//   ....[52]....
        /*044c*/ 	.word	0x00000ca0
        /*0450*/ 	.word	0x000000ff
        /*0454*/ 	.word	0x00000198
        /*0458*/ 	.short	0x0100
        /*045a*/ 	.byte	0x06
	.zero		1


	//   ....[53]....
        /*045c*/ 	.word	0x00000cb0
        /*0460*/ 	.word	0x000000ff
        /*0464*/ 	.word	0x000001a8
        /*0468*/ 	.short	0x0100
        /*046a*/ 	.byte	0x06
	.zero		1


	//   ....[54]....
        /*046c*/ 	.word	0x00000de0
        /*0470*/ 	.word	0x000000ff
        /*0474*/ 	.word	0x000001b0
        /*0478*/ 	.short	0x0100
        /*047a*/ 	.byte	0x04
	.zero		1


	//   ....[55]....
        /*047c*/ 	.word	0x00000df0
        /*0480*/ 	.word	0x000000ff
        /*0484*/ 	.word	0x000001d0
        /*0488*/ 	.short	0x0100
        /*048a*/ 	.byte	0x04
	.zero		1


	//   ....[56]....
        /*048c*/ 	.word	0x00000e00
        /*0490*/ 	.word	0x000000ff
        /*0494*/ 	.word	0x000001b8
        /*0498*/ 	.short	0x0100
        /*049a*/ 	.byte	0x04
	.zero		1


	//   ....[57]....
        /*049c*/ 	.word	0x00000e10
        /*04a0*/ 	.word	0x000000ff
        /*04a4*/ 	.word	0x000001d8
        /*04a8*/ 	.short	0x0100
        /*04aa*/ 	.byte	0x04
	.zero		1


	//   ....[58]....
        /*04ac*/ 	.word	0x00000e20
        /*04b0*/ 	.word	0x000000ff
        /*04b4*/ 	.word	0x000001c0
        /*04b8*/ 	.short	0x0100
        /*04ba*/ 	.byte	0x04
	.zero		1


	//   ....[59]....
        /*04bc*/ 	.word	0x00000e30
        /*04c0*/ 	.word	0x000000ff
        /*04c4*/ 	.word	0x000001e0
        /*04c8*/ 	.short	0x0100
        /*04ca*/ 	.byte	0x04
	.zero		1


	//   ....[60]....
        /*04cc*/ 	.word	0x00000e40
        /*04d0*/ 	.word	0x000000ff
        /*04d4*/ 	.word	0x000001c8
        /*04d8*/ 	.short	0x0100
        /*04da*/ 	.byte	0x04
	.zero		1


	//   ....[61]....
        /*04dc*/ 	.word	0x00000e50
        /*04e0*/ 	.word	0x000000ff
        /*04e4*/ 	.word	0x000001e8
        /*04e8*/ 	.short	0x0100
        /*04ea*/ 	.byte	0x04
	.zero		1


	//   ....[62]....
        /*04ec*/ 	.word	0x00000f40
        /*04f0*/ 	.word	0x000000ff
        /*04f4*/ 	.word	0x000001f0
        /*04f8*/ 	.short	0x0100
        /*04fa*/ 	.byte	0x04
	.zero		1


	//   ....[63]....
        /*04fc*/ 	.word	0x00000f50
        /*0500*/ 	.word	0x000000ff
        /*0504*/ 	.word	0x00000200
        /*0508*/ 	.short	0x0100
        /*050a*/ 	.byte	0x04
	.zero		1


	//   ....[64]....
        /*050c*/ 	.word	0x00000f60
        /*0510*/ 	.word	0x000000ff
        /*0514*/ 	.word	0x000001f8
        /*0518*/ 	.short	0x0100
        /*051a*/ 	.byte	0x04
	.zero		1


	//   ....[65]....
        /*051c*/ 	.word	0x00000f70
        /*0520*/ 	.word	0x000000ff
        /*0524*/ 	.word	0x00000208
        /*0528*/ 	.short	0x0100
        /*052a*/ 	.byte	0x04
	.zero		1


	//   ....[66]....
        /*052c*/ 	.word	0x00001cc0
        /*0530*/ 	.word	0x00000000
        /*0534*/ 	.word	0x00000200
        /*0538*/ 	.short	0x010a
        /*053a*/ 	.byte	0xff
	.zero		1


	//   ....[67]....
        /*053c*/ 	.word	0x00001cf0
        /*0540*/ 	.word	0x00000000
        /*0544*/ 	.word	0x000001f0
        /*0548*/ 	.short	0x0101
        /*054a*/ 	.byte	0xff
	.zero		1


	//   ....[68]....
        /*054c*/ 	.word	0x00001dd0
        /*0550*/ 	.word	0x000000ff
        /*0554*/ 	.word	0x000000a0
        /*0558*/ 	.short	0x010a
        /*055a*/ 	.byte	0x04
	.zero		1


	//   ....[69]....
        /*055c*/ 	.word	0x00001e50
        /*0560*/ 	.word	0x000000ff
        /*0564*/ 	.word	0x000000a0
        /*0568*/ 	.short	0x010a
        /*056a*/ 	.byte	0x21
	.zero		1


	//   ....[70]....
        /*056c*/ 	.word	0x00001fe0
        /*0570*/ 	.word	0x000000ff
        /*0574*/ 	.word	0x000000a0
        /*0578*/ 	.short	0x010a
        /*057a*/ 	.byte	0x08
	.zero		1


	//   ....[71]....
        /*057c*/ 	.word	0x00002110
        /*0580*/ 	.word	0x000000ff
        /*0584*/ 	.word	0x00000188
        /*0588*/ 	.short	0x0101
        /*058a*/ 	.byte	0x06
	.zero		1


	//   ....[72]....
        /*058c*/ 	.word	0x00002130
        /*0590*/ 	.word	0x000000ff
        /*0594*/ 	.word	0x000000a0
        /*0598*/ 	.short	0x010a
        /*059a*/ 	.byte	0x04
	.zero		1


	//   ....[73]....
        /*059c*/ 	.word	0x000021b0
        /*05a0*/ 	.word	0x000000ff
        /*05a4*/ 	.word	0x000000a0
        /*05a8*/ 	.short	0x010a
        /*05aa*/ 	.byte	0x11
	.zero		1


	//   ....[74]....
        /*05ac*/ 	.word	0x00002340
        /*05b0*/ 	.word	0x000000ff
        /*05b4*/ 	.word	0x000000a0
        /*05b8*/ 	.short	0x010a
        /*05ba*/ 	.byte	0x07
	.zero		1


	//   ....[75]....
        /*05bc*/ 	.word	0x000024a0
        /*05c0*/ 	.word	0x00000003
        /*05c4*/ 	.word	0x00000190
        /*05c8*/ 	.short	0x010a
        /*05ca*/ 	.byte	0xff
	.zero		1


	//   ....[76]....
        /*05cc*/ 	.word	0x000025f0
        /*05d0*/ 	.word	0x00000000
        /*05d4*/ 	.word	0x00000000
        /*05d8*/ 	.short	0x0101
        /*05da*/ 	.byte	0xff
	.zero		1


	//   ....[77]....
        /*05dc*/ 	.word	0x00002ba0
        /*05e0*/ 	.word	0x000000ff
        /*05e4*/ 	.word	0x00000000
        /*05e8*/ 	.short	0x010a
        /*05ea*/ 	.byte	0x04
	.zero		1


	//   ....[78]....
        /*05ec*/ 	.word	0x00002c30
        /*05f0*/ 	.word	0x000000ff
        /*05f4*/ 	.word	0x00000000
        /*05f8*/ 	.short	0x010a
        /*05fa*/ 	.byte	0x05
	.zero		1


	//   ....[79]....
        /*05fc*/ 	.word	0x00002cc0
        /*0600*/ 	.word	0x000000ff
        /*0604*/ 	.word	0x00000000
        /*0608*/ 	.short	0x010a
        /*060a*/ 	.byte	0x05
	.zero		1


	//   ....[80]....
        /*060c*/ 	.word	0x00002d50
        /*0610*/ 	.word	0x000000ff
        /*0614*/ 	.word	0x00000000
        /*0618*/ 	.short	0x010a
        /*061a*/ 	.byte	0x05
	.zero		1


	//   ....[81]....
        /*061c*/ 	.word	0x00002de0
        /*0620*/ 	.word	0x000000ff
        /*0624*/ 	.word	0x00000000
        /*0628*/ 	.short	0x010a
        /*062a*/ 	.byte	0x05
	.zero		1


	//   ....[82]....
        /*062c*/ 	.word	0x00002e70
        /*0630*/ 	.word	0x000000ff
        /*0634*/ 	.word	0x00000000
        /*0638*/ 	.short	0x010a
        /*063a*/ 	.byte	0x05
	.zero		1


	//   ....[83]....
        /*063c*/ 	.word	0x00002f00
        /*0640*/ 	.word	0x000000ff
        /*0644*/ 	.word	0x00000000
        /*0648*/ 	.short	0x010a
        /*064a*/ 	.byte	0x05
	.zero		1


	//   ....[84]....
        /*064c*/ 	.word	0x00002f90
        /*0650*/ 	.word	0x000000ff
        /*0654*/ 	.word	0x00000000
        /*0658*/ 	.short	0x010a
        /*065a*/ 	.byte	0x05
	.zero		1


	//   ....[85]....
        /*065c*/ 	.word	0x00003020
        /*0660*/ 	.word	0x000000ff
        /*0664*/ 	.word	0x00000000
        /*0668*/ 	.short	0x010a
        /*066a*/ 	.byte	0x05
	.zero		1


	//   ....[86]....
        /*066c*/ 	.word	0x000030b0
        /*0670*/ 	.word	0x000000ff
        /*0674*/ 	.word	0x00000000
        /*0678*/ 	.short	0x010a
        /*067a*/ 	.byte	0x05
	.zero		1


	//   ....[87]....
        /*067c*/ 	.word	0x00003140
        /*0680*/ 	.word	0x000000ff
        /*0684*/ 	.word	0x00000000
        /*0688*/ 	.short	0x010a
        /*068a*/ 	.byte	0x05
	.zero		1


	//   ....[88]....
        /*068c*/ 	.word	0x000031d0
        /*0690*/ 	.word	0x000000ff
        /*0694*/ 	.word	0x00000000
        /*0698*/ 	.short	0x010a
        /*069a*/ 	.byte	0x05
	.zero		1


	//   ....[89]....
        /*069c*/ 	.word	0x00003260
        /*06a0*/ 	.word	0x000000ff
        /*06a4*/ 	.word	0x00000000
        /*06a8*/ 	.short	0x010a
        /*06aa*/ 	.byte	0x05
	.zero		1


	//   ....[90]....
        /*06ac*/ 	.word	0x000032f0
        /*06b0*/ 	.word	0x000000ff
        /*06b4*/ 	.word	0x00000000
        /*06b8*/ 	.short	0x010a
        /*06ba*/ 	.byte	0x05
	.zero		1


	//   ....[91]....
        /*06bc*/ 	.word	0x00003380
        /*06c0*/ 	.word	0x000000ff
        /*06c4*/ 	.word	0x00000000
        /*06c8*/ 	.short	0x010a
        /*06ca*/ 	.byte	0x05
	.zero		1


	//   ....[92]....
        /*06cc*/ 	.word	0x00003410
        /*06d0*/ 	.word	0x000000ff
        /*06d4*/ 	.word	0x00000000
        /*06d8*/ 	.short	0x010a
        /*06da*/ 	.byte	0x05
	.zero		1


	//   ....[93]....
        /*06dc*/ 	.word	0x000034a0
        /*06e0*/ 	.word	0x000000ff
        /*06e4*/ 	.word	0x00000000
        /*06e8*/ 	.short	0x010a
        /*06ea*/ 	.byte	0x05
	.zero		1


	//   ....[94]....
        /*06ec*/ 	.word	0x00003530
        /*06f0*/ 	.word	0x000000ff
        /*06f4*/ 	.word	0x00000000
        /*06f8*/ 	.short	0x010a
        /*06fa*/ 	.byte	0x05
	.zero		1


	//   ....[95]....
        /*06fc*/ 	.word	0x000035c0
        /*0700*/ 	.word	0x000000ff
        /*0704*/ 	.word	0x00000000
        /*0708*/ 	.short	0x010a
        /*070a*/ 	.byte	0x05
	.zero		1


	//   ....[96]....
        /*070c*/ 	.word	0x00003660
        /*0710*/ 	.word	0x00000000
        /*0714*/ 	.word	0x00000000
        /*0718*/ 	.short	0x010a
        /*071a*/ 	.byte	0xff
	.zero		1


	//   ....[97]....
        /*071c*/ 	.word	0x00003780
        /*0720*/ 	.word	0x00000002
        /*0724*/ 	.word	0x000001f0
        /*0728*/ 	.short	0x010a
        /*072a*/ 	.byte	0xff
	.zero		1


	//   ....[98]....
        /*072c*/ 	.word	0x000037f0
        /*0730*/ 	.word	0x00000002
        /*0734*/ 	.word	0x00000000
        /*0738*/ 	.short	0x0101
        /*073a*/ 	.byte	0xff
	.zero		1


	//   ....[99]....
        /*073c*/ 	.word	0x00003810
        /*0740*/ 	.word	0x000000ff
        /*0744*/ 	.word	0x000001a0
        /*0748*/ 	.short	0x010a
        /*074a*/ 	.byte	0x04
	.zero		1


	//   ....[100]....
        /*074c*/ 	.word	0x00003930
        /*0750*/ 	.word	0x00000002
        /*0754*/ 	.word	0x00000190
        /*0758*/ 	.short	0x010a
        /*075a*/ 	.byte	0xff
	.zero		1


	//   ....[101]....
        /*075c*/ 	.word	0x00003a30
        /*0760*/ 	.word	0x00000002
        /*0764*/ 	.word	0x00000000
        /*0768*/ 	.short	0x0101
        /*076a*/ 	.byte	0xff
	.zero		1


	//   ....[102]....
        /*076c*/ 	.word	0x00003ac0
        /*0770*/ 	.word	0x000000ff
        /*0774*/ 	.word	0x000001a0
        /*0778*/ 	.short	0x0106
        /*077a*/ 	.byte	0x04
	.zero		1


	//   ....[103]....
        /*077c*/ 	.word	0x00003ae0
        /*0780*/ 	.word	0x000000ff
        /*0784*/ 	.word	0x000001a0
        /*0788*/ 	.short	0x010a
        /*078a*/ 	.byte	0x04
	.zero		1


	//   ....[104]....
        /*078c*/ 	.word	0x00003b70
        /*0790*/ 	.word	0x000000ff
        /*0794*/ 	.word	0x000001a0
        /*0798*/ 	.short	0x0106
        /*079a*/ 	.byte	0x07
	.zero		1


	//   ....[105]....
        /*079c*/ 	.word	0x00003bb0
        /*07a0*/ 	.word	0x00000000
        /*07a4*/ 	.word	0x000001a0
        /*07a8*/ 	.short	0x010a
        /*07aa*/ 	.byte	0xff
	.zero		1


	//   ....[106]....
        /*07ac*/ 	.word	0x000040a0
        /*07b0*/ 	.word	0x00000000
        /*07b4*/ 	.word	0x00000190
        /*07b8*/ 	.short	0x010a
        /*07ba*/ 	.byte	0xff
	.zero		1


	//   ....[107]....
        /*07bc*/ 	.word	0x000041a0
        /*07c0*/ 	.word	0x00000003
        /*07c4*/ 	.word	0x00000000
        /*07c8*/ 	.short	0x0101
        /*07ca*/ 	.byte	0xff
	.zero		1


	//   ....[108]....
        /*07cc*/ 	.word	0x000041b0
        /*07d0*/ 	.word	0x000000ff
        /*07d4*/ 	.word	0x00000000
        /*07d8*/ 	.short	0x010a
        /*07da*/ 	.byte	0x04
	.zero		1


	//   ....[109]....
        /*07dc*/ 	.word	0x000041d0
        /*07e0*/ 	.word	0x000000ff
        /*07e4*/ 	.word	0x000001d0
        /*07e8*/ 	.short	0x010a
        /*07ea*/ 	.byte	0x13
	.zero		1


	//   ....[110]....
        /*07ec*/ 	.word	0x00004310
        /*07f0*/ 	.word	0x000000ff
        /*07f4*/ 	.word	0x00000000
        /*07f8*/ 	.short	0x010a
        /*07fa*/ 	.byte	0x06
	.zero		1


	//   ....[111]....
        /*07fc*/ 	.word	0x00004410
        /*0800*/ 	.word	0x000000ff
        /*0804*/ 	.word	0x00000000
        /*0808*/ 	.short	0x010a
        /*080a*/ 	.byte	0x04
	.zero		1


	//   ....[112]....
        /*080c*/ 	.word	0x000045f0
        /*0810*/ 	.word	0x000000ff
        /*0814*/ 	.word	0x00000000
        /*0818*/ 	.short	0x010a
        /*081a*/ 	.byte	0x04
	.zero		1


	//   ....[113]....
        /*081c*/ 	.word	0x00004680
        /*0820*/ 	.word	0x000000ff
        /*0824*/ 	.word	0x00000000
        /*0828*/ 	.short	0x010a
        /*082a*/ 	.byte	0x05
	.zero		1


	//   ....[114]....
        /*082c*/ 	.word	0x00004710
        /*0830*/ 	.word	0x000000ff
        /*0834*/ 	.word	0x00000000
        /*0838*/ 	.short	0x010a
        /*083a*/ 	.byte	0x05
	.zero		1


	//   ....[115]....
        /*083c*/ 	.word	0x000047a0
        /*0840*/ 	.word	0x000000ff
        /*0844*/ 	.word	0x00000000
        /*0848*/ 	.short	0x010a
        /*084a*/ 	.byte	0x04
	.zero		1


	//   ....[116]....
        /*084c*/ 	.word	0x00004c70
        /*0850*/ 	.word	0x0000000c
        /*0854*/ 	.word	0x00000190
        /*0858*/ 	.short	0x010a
        /*085a*/ 	.byte	0xff
	.zero		1


	//   ....[117]....
        /*085c*/ 	.word	0x00004de0
        /*0860*/ 	.word	0x00000000
        /*0864*/ 	.word	0x00000000
        /*0868*/ 	.short	0x0101
        /*086a*/ 	.byte	0xff
	.zero		1


	//   ....[118]....
        /*086c*/ 	.word	0x00005270
        /*0870*/ 	.word	0x000000ff
        /*0874*/ 	.word	0x00000188
        /*0878*/ 	.short	0x010a
        /*087a*/ 	.byte	0x15
	.zero		1


	//   ....[119]....
        /*087c*/ 	.word	0x000053f0
        /*0880*/ 	.word	0x000000ff
        /*0884*/ 	.word	0x00000160
        /*0888*/ 	.short	0x010a
        /*088a*/ 	.byte	0x15
	.zero		1


	//   ....[120]....
        /*088c*/ 	.word	0x00005570
        /*0890*/ 	.word	0x000000ff
        /*0894*/ 	.word	0x00000140
        /*0898*/ 	.short	0x010b
        /*089a*/ 	.byte	0x15
	.zero		1


	//   ....[121]....
        /*089c*/ 	.word	0x00005580
        /*08a0*/ 	.word	0x000000ff
        /*08a4*/ 	.word	0x00000000
        /*08a8*/ 	.short	0x0101
        /*08aa*/ 	.byte	0x06
	.zero		1


	//   ....[122]....
        /*08ac*/ 	.word	0x00005590
        /*08b0*/ 	.word	0x000000ff
        /*08b4*/ 	.word	0x00000168
        /*08b8*/ 	.short	0x010a
        /*08ba*/ 	.byte	0x15
	.zero		1


	//   ....[123]....
        /*08bc*/ 	.word	0x000056f0
        /*08c0*/ 	.word	0x000000ff
        /*08c4*/ 	.word	0x00000148
        /*08c8*/ 	.short	0x010b
        /*08ca*/ 	.byte	0x15
	.zero		1


	//   ....[124]....
        /*08cc*/ 	.word	0x00005700
        /*08d0*/ 	.word	0x000000ff
        /*08d4*/ 	.word	0x00000000
        /*08d8*/ 	.short	0x0101
        /*08da*/ 	.byte	0x06
	.zero		1


	//   ....[125]....
        /*08dc*/ 	.word	0x00005710
        /*08e0*/ 	.word	0x000000ff
        /*08e4*/ 	.word	0x00000170
        /*08e8*/ 	.short	0x010a
        /*08ea*/ 	.byte	0x15
	.zero		1


	//   ....[126]....
        /*08ec*/ 	.word	0x00005860
        /*08f0*/ 	.word	0x000000ff
        /*08f4*/ 	.word	0x00000150
        /*08f8*/ 	.short	0x010b
        /*08fa*/ 	.byte	0x15
	.zero		1


	//   ....[127]....
        /*08fc*/ 	.word	0x00005870
        /*0900*/ 	.word	0x000000ff
        /*0904*/ 	.word	0x00000000
        /*0908*/ 	.short	0x0101
        /*090a*/ 	.byte	0x06
	.zero		1


	//   ....[128]....
        /*090c*/ 	.word	0x00005880
        /*0910*/ 	.word	0x000000ff
        /*0914*/ 	.word	0x00000178
        /*0918*/ 	.short	0x010a
        /*091a*/ 	.byte	0x15
	.zero		1


	//   ....[129]....
        /*091c*/ 	.word	0x00005a70
        /*0920*/ 	.word	0x000000ff
        /*0924*/ 	.word	0x00000158
        /*0928*/ 	.short	0x010b
        /*092a*/ 	.byte	0x15
	.zero		1


	//   ....[130]....
        /*092c*/ 	.word	0x00005a80
        /*0930*/ 	.word	0x000000ff
        /*0934*/ 	.word	0x00000000
        /*0938*/ 	.short	0x0101
        /*093a*/ 	.byte	0x25
	.zero		1


	//   ....[131]....
        /*093c*/ 	.word	0x00005ab0
        /*0940*/ 	.word	0x000000ff
        /*0944*/ 	.word	0x00000160
        /*0948*/ 	.short	0x010a
        /*094a*/ 	.byte	0x15
	.zero		1


	//   ....[132]....
        /*094c*/ 	.word	0x00005ad0
        /*0950*/ 	.word	0x000000ff
        /*0954*/ 	.word	0x00000168
        /*0958*/ 	.short	0x010a
        /*095a*/ 	.byte	0x15
	.zero		1


	//   ....[133]....
        /*095c*/ 	.word	0x00005af0
        /*0960*/ 	.word	0x000000ff
        /*0964*/ 	.word	0x00000170
        /*0968*/ 	.short	0x010a
        /*096a*/ 	.byte	0x15
	.zero		1


	//   ....[134]....
        /*096c*/ 	.word	0x00005b30
        /*0970*/ 	.word	0x00000000
        /*0974*/ 	.word	0x00000178
        /*0978*/ 	.short	0x010a
        /*097a*/ 	.byte	0xff
	.zero		1


	//   ....[135]....
        /*097c*/ 	.word	0x00005e70
        /*0980*/ 	.word	0x00000003
        /*0984*/ 	.word	0x00000190
        /*0988*/ 	.short	0x010a
        /*098a*/ 	.byte	0xff
	.zero		1


	//   ....[136]....
        /*098c*/ 	.word	0x00005ff0
        /*0990*/ 	.word	0x00000000
        /*0994*/ 	.word	0x00000000
        /*0998*/ 	.short	0x0101
        /*099a*/ 	.byte	0xff
	.zero		1


	//   ....[137]....
        /*099c*/ 	.word	0x00006ae0
        /*09a0*/ 	.word	0x00000002
        /*09a4*/ 	.word	0x00000140
        /*09a8*/ 	.short	0x010a
        /*09aa*/ 	.byte	0xff
	.zero		1


	//   ....[138]....
        /*09ac*/ 	.word	0x00006b00
        /*09b0*/ 	.word	0x00000034
        /*09b4*/ 	.word	0x000001b0
        /*09b8*/ 	.short	0x010a
        /*09ba*/ 	.byte	0xff
	.zero		1


	//   ....[139]....
        /*09bc*/ 	.word	0x00006c40
        /*09c0*/ 	.word	0x00000002
        /*09c4*/ 	.word	0x00000140
        /*09c8*/ 	.short	0x010a
        /*09ca*/ 	.byte	0xff
	.zero		1


	//   ....[140]....
        /*09cc*/ 	.word	0x00006d60
        /*09d0*/ 	.word	0x00000000
        /*09d4*/ 	.word	0x00000000
        /*09d8*/ 	.short	0x0101
        /*09da*/ 	.byte	0xff
	.zero		1


	//   ....[141]....
        /*09dc*/ 	.word	0x00006de0
        /*09e0*/ 	.word	0x00000034
        /*09e4*/ 	.word	0x000001b0
        /*09e8*/ 	.short	0x010a
        /*09ea*/ 	.byte	0xff
	.zero		1


	//   ....[142]....
        /*09ec*/ 	.word	0x00007950
        /*09f0*/ 	.word	0x00000000
        /*09f4*/ 	.word	0x00000140
        /*09f8*/ 	.short	0x010a
        /*09fa*/ 	.byte	0xff
	.zero		1


	//   ....[143]....
        /*09fc*/ 	.word	0x00007a00
        /*0a00*/ 	.word	0x00000000
        /*0a04*/ 	.word	0x00000140
        /*0a08*/ 	.short	0x010a
        /*0a0a*/ 	.byte	0xff
	.zero		1


	//   ....[144]....
        /*0a0c*/ 	.word	0x00007b20
        /*0a10*/ 	.word	0x00000000
        /*0a14*/ 	.word	0x00000000
        /*0a18*/ 	.short	0x0101
        /*0a1a*/ 	.byte	0xff
	.zero		1


	//   ....[145]....
        /*0a1c*/ 	.word	0x00008690
        /*0a20*/ 	.word	0x00000000
        /*0a24*/ 	.word	0x00000140
        /*0a28*/ 	.short	0x010a
        /*0a2a*/ 	.byte	0xff
	.zero		1


	//   ....[146]....
        /*0a2c*/ 	.word	0x00008740
        /*0a30*/ 	.word	0x00000000
        /*0a34*/ 	.word	0x00000140
        /*0a38*/ 	.short	0x010a
        /*0a3a*/ 	.byte	0xff
	.zero		1


	//   ....[147]....
        /*0a3c*/ 	.word	0x00008870
        /*0a40*/ 	.word	0x00000000
        /*0a44*/ 	.word	0x00000000
        /*0a48*/ 	.short	0x0101
        /*0a4a*/ 	.byte	0xff
	.zero		1


	//   ....[148]....
        /*0a4c*/ 	.word	0x00009410
        /*0a50*/ 	.word	0x00000000
        /*0a54*/ 	.word	0x00000140
        /*0a58*/ 	.short	0x010a
        /*0a5a*/ 	.byte	0xff
	.zero		1


	//   ....[149]....
        /*0a5c*/ 	.word	0x000094c0
        /*0a60*/ 	.word	0x00000000
        /*0a64*/ 	.word	0x00000140
        /*0a68*/ 	.short	0x010a
        /*0a6a*/ 	.byte	0xff
	.zero		1


	//   ....[150]....
        /*0a6c*/ 	.word	0x000095e0
        /*0a70*/ 	.word	0x00000000
        /*0a74*/ 	.word	0x00000000
        /*0a78*/ 	.short	0x0101
        /*0a7a*/ 	.byte	0xff
	.zero		1


	//   ....[151]....
        /*0a7c*/ 	.word	0x000099f0
        /*0a80*/ 	.word	0x000000ff
        /*0a84*/ 	.word	0x00000000
        /*0a88*/ 	.short	0x0101
        /*0a8a*/ 	.byte	0x04
	.zero		1


	//   ....[152]....
        /*0a8c*/ 	.word	0x0000a2e0
        /*0a90*/ 	.word	0x00000000
        /*0a94*/ 	.word	0x00000200
        /*0a98*/ 	.short	0x010a
        /*0a9a*/ 	.byte	0xff
	.zero		1


	//   ....[153]....
        /*0a9c*/ 	.word	0x0000a340
        /*0aa0*/ 	.word	0x00000000
        /*0aa4*/ 	.word	0x000000a0
        /*0aa8*/ 	.short	0x010a
        /*0aaa*/ 	.byte	0xff
	.zero		1


	//   ....[154]....
        /*0aac*/ 	.word	0x0000a3a0
        /*0ab0*/ 	.word	0x00000000
        /*0ab4*/ 	.word	0x000000a0
        /*0ab8*/ 	.short	0x010a
        /*0aba*/ 	.byte	0xff
	.zero		1


	//   ....[155]....
        /*0abc*/ 	.word	0x0000a3f0
        /*0ac0*/ 	.word	0x00000003
        /*0ac4*/ 	.word	0x00000190
        /*0ac8*/ 	.short	0x010a
        /*0aca*/ 	.byte	0xff
	.zero		1


	//   ....[156]....
        /*0acc*/ 	.word	0x0000a450
        /*0ad0*/ 	.word	0x00000000
        /*0ad4*/ 	.word	0x00000000
        /*0ad8*/ 	.short	0x010a
        /*0ada*/ 	.byte	0xff
	.zero		1


	//   ....[157]....
        /*0adc*/ 	.word	0x0000a4b0
        /*0ae0*/ 	.word	0x00000000
        /*0ae4*/ 	.word	0x00000000
        /*0ae8*/ 	.short	0x010a
        /*0aea*/ 	.byte	0xff
	.zero		1


	//   ....[158]....
        /*0aec*/ 	.word	0x0000a510
        /*0af0*/ 	.word	0x00000000
        /*0af4*/ 	.word	0x00000000
        /*0af8*/ 	.short	0x010a
        /*0afa*/ 	.byte	0xff
	.zero		1


	//   ....[159]....
        /*0afc*/ 	.word	0x0000a570
        /*0b00*/ 	.word	0x00000000
        /*0b04*/ 	.word	0x00000000
        /*0b08*/ 	.short	0x010a
        /*0b0a*/ 	.byte	0xff
	.zero		1


	//   ....[160]....
        /*0b0c*/ 	.word	0x0000a5d0
        /*0b10*/ 	.word	0x00000000
        /*0b14*/ 	.word	0x00000000
        /*0b18*/ 	.short	0x010a
        /*0b1a*/ 	.byte	0xff
	.zero		1


	//   ....[161]....
        /*0b1c*/ 	.word	0x0000a630
        /*0b20*/ 	.word	0x00000000
        /*0b24*/ 	.word	0x00000000
        /*0b28*/ 	.short	0x010a
        /*0b2a*/ 	.byte	0xff
	.zero		1


	//   ....[162]....
        /*0b2c*/ 	.word	0x0000a690
        /*0b30*/ 	.word	0x00000000
        /*0b34*/ 	.word	0x00000000
        /*0b38*/ 	.short	0x010a
        /*0b3a*/ 	.byte	0xff
	.zero		1


	//   ....[163]....
        /*0b3c*/ 	.word	0x0000a6f0
        /*0b40*/ 	.word	0x00000000
        /*0b44*/ 	.word	0x00000000
        /*0b48*/ 	.short	0x010a
        /*0b4a*/ 	.byte	0xff
	.zero		1


	//   ....[164]....
        /*0b4c*/ 	.word	0x0000a750
        /*0b50*/ 	.word	0x00000000
        /*0b54*/ 	.word	0x00000000
        /*0b58*/ 	.short	0x010a
        /*0b5a*/ 	.byte	0xff
	.zero		1


	//   ....[165]....
        /*0b5c*/ 	.word	0x0000a7b0
        /*0b60*/ 	.word	0x00000000
        /*0b64*/ 	.word	0x00000000
        /*0b68*/ 	.short	0x010a
        /*0b6a*/ 	.byte	0xff
	.zero		1


	//   ....[166]....
        /*0b6c*/ 	.word	0x0000a810
        /*0b70*/ 	.word	0x00000000
        /*0b74*/ 	.word	0x00000000
        /*0b78*/ 	.short	0x010a
        /*0b7a*/ 	.byte	0xff
	.zero		1


	//   ....[167]....
        /*0b7c*/ 	.word	0x0000a870
        /*0b80*/ 	.word	0x00000000
        /*0b84*/ 	.word	0x00000000
        /*0b88*/ 	.short	0x010a
        /*0b8a*/ 	.byte	0xff
	.zero		1


	//   ....[168]....
        /*0b8c*/ 	.word	0x0000a8d0
        /*0b90*/ 	.word	0x00000000
        /*0b94*/ 	.word	0x00000000
        /*0b98*/ 	.short	0x010a
        /*0b9a*/ 	.byte	0xff
	.zero		1


	//   ....[169]....
        /*0b9c*/ 	.word	0x0000a930
        /*0ba0*/ 	.word	0x00000000
        /*0ba4*/ 	.word	0x00000000
        /*0ba8*/ 	.short	0x010a
        /*0baa*/ 	.byte	0xff
	.zero		1


	//   ....[170]....
        /*0bac*/ 	.word	0x0000a990
        /*0bb0*/ 	.word	0x00000000
        /*0bb4*/ 	.word	0x00000000
        /*0bb8*/ 	.short	0x010a
        /*0bba*/ 	.byte	0xff
	.zero		1


	//   ....[171]....
        /*0bbc*/ 	.word	0x0000a9f0
        /*0bc0*/ 	.word	0x00000000
        /*0bc4*/ 	.word	0x00000000
        /*0bc8*/ 	.short	0x010a
        /*0bca*/ 	.byte	0xff
	.zero		1


	//   ....[172]....
        /*0bcc*/ 	.word	0x0000aa50
        /*0bd0*/ 	.word	0x00000000
        /*0bd4*/ 	.word	0x00000000
        /*0bd8*/ 	.short	0x010a
        /*0bda*/ 	.byte	0xff
	.zero		1


	//   ....[173]....
        /*0bdc*/ 	.word	0x0000aab0
        /*0be0*/ 	.word	0x00000000
        /*0be4*/ 	.word	0x00000000
        /*0be8*/ 	.short	0x010a
        /*0bea*/ 	.byte	0xff
	.zero		1


	//   ....[174]....
        /*0bec*/ 	.word	0x0000ab10
        /*0bf0*/ 	.word	0x00000000
        /*0bf4*/ 	.word	0x00000000
        /*0bf8*/ 	.short	0x010a
        /*0bfa*/ 	.byte	0xff
	.zero		1


	//   ....[175]....
        /*0bfc*/ 	.word	0x0000ab60
        /*0c00*/ 	.word	0x00000002
        /*0c04*/ 	.word	0x000001f0
        /*0c08*/ 	.short	0x010a
        /*0c0a*/ 	.byte	0xff
	.zero		1


	//   ....[176]....
        /*0c0c*/ 	.word	0x0000abc0
        /*0c10*/ 	.word	0x00000002
        /*0c14*/ 	.word	0x000001a0
        /*0c18*/ 	.short	0x010a
        /*0c1a*/ 	.byte	0xff
	.zero		1


	//   ....[177]....
        /*0c1c*/ 	.word	0x0000ac10
        /*0c20*/ 	.word	0x00000002
        /*0c24*/ 	.word	0x00000190
        /*0c28*/ 	.short	0x010a
        /*0c2a*/ 	.byte	0xff
	.zero		1


	//   ....[178]....
        /*0c2c*/ 	.word	0x0000ac70
        /*0c30*/ 	.word	0x00000000
        /*0c34*/ 	.word	0x000001a0
        /*0c38*/ 	.short	0x010a
        /*0c3a*/ 	.byte	0xff
	.zero		1


	//   ....[179]....
        /*0c3c*/ 	.word	0x0000acc0
        /*0c40*/ 	.word	0x00000000
        /*0c44*/ 	.word	0x00000190
        /*0c48*/ 	.short	0x010a
        /*0c4a*/ 	.byte	0xff
	.zero		1


	//   ....[180]....
        /*0c4c*/ 	.word	0x0000ad20
        /*0c50*/ 	.word	0x00000002
        /*0c54*/ 	.word	0x000001d0
        /*0c58*/ 	.short	0x010a
        /*0c5a*/ 	.byte	0xff
	.zero		1


	//   ....[181]....
        /*0c5c*/ 	.word	0x0000ad80
        /*0c60*/ 	.word	0x00000000
        /*0c64*/ 	.word	0x00000000
        /*0c68*/ 	.short	0x010a
        /*0c6a*/ 	.byte	0xff
	.zero		1


	//   ....[182]....
        /*0c6c*/ 	.word	0x0000ade0
        /*0c70*/ 	.word	0x00000000
        /*0c74*/ 	.word	0x00000000
        /*0c78*/ 	.short	0x010a
        /*0c7a*/ 	.byte	0xff
	.zero		1


	//   ....[183]....
        /*0c7c*/ 	.word	0x0000ae40
        /*0c80*/ 	.word	0x00000000
        /*0c84*/ 	.word	0x00000000
        /*0c88*/ 	.short	0x010a
        /*0c8a*/ 	.byte	0xff
	.zero		1


	//   ....[184]....
        /*0c8c*/ 	.word	0x0000aea0
        /*0c90*/ 	.word	0x00000000
        /*0c94*/ 	.word	0x00000000
        /*0c98*/ 	.short	0x010a
        /*0c9a*/ 	.byte	0xff
	.zero		1


	//   ....[185]....
        /*0c9c*/ 	.word	0x0000af00
        /*0ca0*/ 	.word	0x00000000
        /*0ca4*/ 	.word	0x00000000
        /*0ca8*/ 	.short	0x010a
        /*0caa*/ 	.byte	0xff
	.zero		1


	//   ....[186]....
        /*0cac*/ 	.word	0x0000af50
        /*0cb0*/ 	.word	0x0000000c
        /*0cb4*/ 	.word	0x00000190
        /*0cb8*/ 	.short	0x010a
        /*0cba*/ 	.byte	0xff
	.zero		1


	//   ....[187]....
        /*0cbc*/ 	.word	0x0000afb0
        /*0cc0*/ 	.word	0x00000000
        /*0cc4*/ 	.word	0x00000188
        /*0cc8*/ 	.short	0x010a
        /*0cca*/ 	.byte	0xff
	.zero		1


	//   ....[188]....
        /*0ccc*/ 	.word	0x0000b010
        /*0cd0*/ 	.word	0x00000000
        /*0cd4*/ 	.word	0x00000160
        /*0cd8*/ 	.short	0x010a
        /*0cda*/ 	.byte	0xff
	.zero		1


	//   ....[189]....
        /*0cdc*/ 	.word	0x0000b070
        /*0ce0*/ 	.word	0x00000000
        /*0ce4*/ 	.word	0x00000168
        /*0ce8*/ 	.short	0x010a
        /*0cea*/ 	.byte	0xff
	.zero		1


	//   ....[190]....
        /*0cec*/ 	.word	0x0000b0d0
        /*0cf0*/ 	.word	0x00000000
        /*0cf4*/ 	.word	0x00000170
        /*0cf8*/ 	.short	0x010a
        /*0cfa*/ 	.byte	0xff
	.zero		1


	//   ....[191]....
        /*0cfc*/ 	.word	0x0000b130
        /*0d00*/ 	.word	0x00000000
        /*0d04*/ 	.word	0x00000178
        /*0d08*/ 	.short	0x010a
        /*0d0a*/ 	.byte	0xff
	.zero		1


	//   ....[192]....
        /*0d0c*/ 	.word	0x0000b190
        /*0d10*/ 	.word	0x00000000
        /*0d14*/ 	.word	0x00000160
        /*0d18*/ 	.short	0x010a
        /*0d1a*/ 	.byte	0xff
	.zero		1


	//   ....[193]....
        /*0d1c*/ 	.word	0x0000b1f0
        /*0d20*/ 	.word	0x00000000
        /*0d24*/ 	.word	0x00000168
        /*0d28*/ 	.short	0x010a
        /*0d2a*/ 	.byte	0xff
	.zero		1


	//   ....[194]....
        /*0d2c*/ 	.word	0x0000b250
        /*0d30*/ 	.word	0x00000000
        /*0d34*/ 	.word	0x00000170
        /*0d38*/ 	.short	0x010a
        /*0d3a*/ 	.byte	0xff
	.zero		1


	//   ....[195]....
        /*0d3c*/ 	.word	0x0000b2a0
        /*0d40*/ 	.word	0x00000003
        /*0d44*/ 	.word	0x00000190
        /*0d48*/ 	.short	0x010a
        /*0d4a*/ 	.byte	0xff
	.zero		1


	//   ....[196]....
        /*0d4c*/ 	.word	0x0000b2f0
        /*0d50*/ 	.word	0x00000002
        /*0d54*/ 	.word	0x00000140
        /*0d58*/ 	.short	0x010a
        /*0d5a*/ 	.byte	0xff
	.zero		1


	//   ....[197]....
        /*0d5c*/ 	.word	0x0000b340
        /*0d60*/ 	.word	0x00000034
        /*0d64*/ 	.word	0x000001b0
        /*0d68*/ 	.short	0x010a
        /*0d6a*/ 	.byte	0xff
	.zero		1


	//   ....[198]....
        /*0d6c*/ 	.word	0x0000b390
        /*0d70*/ 	.word	0x00000000
        /*0d74*/ 	.word	0x00000140
        /*0d78*/ 	.short	0x010a
        /*0d7a*/ 	.byte	0xff
	.zero		1


	//   ....[199]....
        /*0d7c*/ 	.word	0x0000b3e0
        /*0d80*/ 	.word	0x00000000
        /*0d84*/ 	.word	0x00000140
        /*0d88*/ 	.short	0x010a
        /*0d8a*/ 	.byte	0xff
	.zero		1


	//   ....[200]....
        /*0d8c*/ 	.word	0x0000b430
        /*0d90*/ 	.word	0x00000000
        /*0d94*/ 	.word	0x00000140
        /*0d98*/ 	.short	0x010a
        /*0d9a*/ 	.byte	0xff
	.zero		1


	//----- nvinfo : EIATTR_NUM_MBARRIERS
	.align		4
.L_48:
        /*0d9c*/ 	.byte	0x03, 0x38
        /*0d9e*/ 	.short	0x0042


	//----- nvinfo : EIATTR_EXIT_INSTR_OFFSETS
	.align		4
        /*0da0*/ 	.byte	0x04, 0x1c
        /*0da2*/ 	.short	(.L_50 - .L_49)


	//   ....[0]....
.L_49:
        /*0da4*/ 	.word	0x00003690


	//   ....[1]....
        /*0da8*/ 	.word	0x00003b80


	//   ....[2]....
        /*0dac*/ 	.word	0x00003be0


	//   ....[3]....
        /*0db0*/ 	.word	0x00004a00


	//   ....[4]....
        /*0db4*/ 	.word	0x00005b60


	//   ....[5]....
        /*0db8*/ 	.word	0x00005ba0


	//   ....[6]....
        /*0dbc*/ 	.word	0x0000a2d0


	//----- nvinfo : EIATTR_MAX_THREADS
	.align		4
.L_50:
        /*0dc0*/ 	.byte	0x04, 0x05
        /*0dc2*/ 	.short	(.L_52 - .L_51)
.L_51:
        /*0dc4*/ 	.word	0x00000100
        /*0dc8*/ 	.word	0x00000001
        /*0dcc*/ 	.word	0x00000001


	//----- nvinfo : EIATTR_CRS_STACK_SIZE
	.align		4
.L_52:
        /*0dd0*/ 	.byte	0x04, 0x1e
        /*0dd2*/ 	.short	(.L_54 - .L_53)
.L_53:
        /*0dd4*/ 	.word	0x00000000


	//----- nvinfo : EIATTR_CBANK_PARAM_SIZE
	.align		4
.L_54:
        /*0dd8*/ 	.byte	0x03, 0x19
        /*0dda*/ 	.short	0x0800


	//----- nvinfo : EIATTR_PARAM_CBANK
	.align		4
        /*0ddc*/ 	.byte	0x04, 0x0a
        /*0dde*/ 	.short	(.L_56 - .L_55)
	.align		4
.L_55:
        /*0de0*/ 	.word	index@(.nv.constant0._ZN7cutlass13device_kernelINS_4gemm6kernel13GemmUniversalIN4cute5tupleIJiiiiEEENS1_10collective13CollectiveMmaINS1_35MainloopSm100TmaUmmaWarpSpecializedILi20ELi2ELi4ENS5_IJNS4_1CILi2EEENSA_ILi4EEENSA_ILi1EEEEEEEENS5_IJNSA_ILi64EEENSA_ILi256EEENSA_ILi32EEEEEEaNS5_IJlSD_lEEEaSK_NS4_8TiledMMAINS4_8MMA_AtomIJNS4_15SM100_MMA_S8_SSIaaiLi64ELi256ELNS4_4UMMA5MajorE0ELSP_0ELNSO_8SaturateE0EEEEEENS4_6LayoutINS5_IJSD_SD_SD_EEENS5_IJNSA_ILi0EEESV_SV_EEEEENS5_IJNS4_10UnderscoreESY_SY_EEEEENS4_23SM90_TMA_LOAD_MULTICASTENS4_14ComposedLayoutINS4_7SwizzleILi1ELi4ELi3EEENS4_18smem_ptr_flag_bitsILi8EEENST_INS5_IJNSA_ILi8EEESI_EEENS5_IJSI_SD_EEEEEEEvNS4_8identityES11_S1B_vS1C_EENS_8epilogue10collective18CollectiveEpilogueINS1E_23Sm100TmaWarpSpecializedILi4ELi2ELi32ELb0ELb0EEEJSJ_NS5_IJNST_ISG_SD_EES1J_EEEaSK_aSK_NS1E_6fusion15FusionCallbacksIS1I_NS1L_17LinearCombinationIaiaiLNS_15FloatRoundStyleE2EEESJ_S1K_JEEENS4_5SM1004TMEM4LOAD26SM100_TMEM_LOAD_16dp32b32xENS4_13SM90_TMA_LOADENS12_INS13_ILi2ELi4ELi3EEES16_NST_INS5_IJS17_SG_EEENS5_IJSG_SD_EEEEEEENS4_39AutoVectorizingCopyWithAssumedAlignmentILi128EEENS4_14SM90_TMA_STOREES20_S22_S22_EEEvvEEEEvNT_6ParamsE)
        /*0de4*/ 	.short	0x0380
        /*0de6*/ 	.short	0x0800


	//----- nvinfo : EIATTR_SW_WAR
	.align		4
.L_56:
        /*0de8*/ 	.byte	0x04, 0x36
        /*0dea*/ 	.short	(.L_58 - .L_57)
.L_57:
        /*0dec*/ 	.word	0x00000008
.L_58:


//--------------------- .nv.callgraph             --------------------------
	.section	.nv.callgraph,"",@"SHT_CUDA_CALLGRAPH"
	.align	4
	.sectionentsize	8
	.align		4
        /*0000*/ 	.word	0x00000000
	.align		4
        /*0004*/ 	.word	0xffffffff
	.align		4
        /*0008*/ 	.word	index@(_ZN7cutlass13device_kernelINS_4gemm6kernel13GemmUniversalIN4cute5tupleIJiiiiEEENS1_10collective13CollectiveMmaINS1_35MainloopSm100TmaUmmaWarpSpecializedILi20ELi2ELi4ENS5_IJNS4_1CILi2EEENSA_ILi4EEENSA_ILi1EEEEEEEENS5_IJNSA_ILi64EEENSA_ILi256EEENSA_ILi32EEEEEEaNS5_IJlSD_lEEEaSK_NS4_8TiledMMAINS4_8MMA_AtomIJNS4_15SM100_MMA_S8_SSIaaiLi64ELi256ELNS4_4UMMA5MajorE0ELSP_0ELNSO_8SaturateE0EEEEEENS4_6LayoutINS5_IJSD_SD_SD_EEENS5_IJNSA_ILi0EEESV_SV_EEEEENS5_IJNS4_10UnderscoreESY_SY_EEEEENS4_23SM90_TMA_LOAD_MULTICASTENS4_14ComposedLayoutINS4_7SwizzleILi1ELi4ELi3EEENS4_18smem_ptr_flag_bitsILi8EEENST_INS5_IJNSA_ILi8EEESI_EEENS5_IJSI_SD_EEEEEEEvNS4_8identityES11_S1B_vS1C_EENS_8epilogue10collective18CollectiveEpilogueINS1E_23Sm100TmaWarpSpecializedILi4ELi2ELi32ELb0ELb0EEEJSJ_NS5_IJNST_ISG_SD_EES1J_EEEaSK_aSK_NS1E_6fusion15FusionCallbacksIS1I_NS1L_17LinearCombinationIaiaiLNS_15FloatRoundStyleE2EEESJ_S1K_JEEENS4_5SM1004TMEM4LOAD26SM100_TMEM_LOAD_16dp32b32xENS4_13SM90_TMA_LOADENS12_INS13_ILi2ELi4ELi3EEES16_NST_INS5_IJS17_SG_EEENS5_IJSG_SD_EEEEEEENS4_39AutoVectorizingCopyWithAssumedAlignmentILi128EEENS4_14SM90_TMA_STOREES20_S22_S22_EEEvvEEEEvNT_6ParamsE)
	.align		4
        /*000c*/ 	.word	index@(__assertfail)
	.align		4
        /*0010*/ 	.word	0x00000000
	.align		4
        /*0014*/ 	.word	0xfffffffe
	.align		4
        /*0018*/ 	.word	0x00000000
	.align		4
        /*001c*/ 	.word	0xfffffffd
	.align		4
        /*0020*/ 	.word	0x00000000
	.align		4
        /*0024*/ 	.word	0xfffffffc


//--------------------- .nv.constant4             --------------------------
	.section	.nv.constant4,"a",@progbits
	.align	8
	.align		8
.nv.constant4:
        /*0000*/ 	.dword	__assertfail
	.align		8
        /*0008*/ 	.dword	__unnamed_1
	.align		8
        /*0010*/ 	.dword	__unnamed_2
	.align		8
        /*0018*/ 	.dword	__unnamed_3
	.align		8
        /*0020*/ 	.dword	_ZN40_INTERNAL_2ee264e4_4_k_cu_433f5312_242114cuda3std3__45__cpo5beginE
	.align		8
        /*0028*/ 	.dword	_ZN40_INTERNAL_2ee264e4_4_k_cu_433f5312_242114cuda3std3__45__cpo3endE
	.align		8
        /*0030*/ 	.dword	_ZN40_INTERNAL_2ee264e4_4_k_cu_433f5312_242114cuda3std3__45__cpo6cbeginE
	.align		8
        /*0038*/ 	.dword	_ZN40_INTERNAL_2ee264e4_4_k_cu_433f5312_242114cuda3std3__45__cpo4cendE
	.align		8
        /*0040*/ 	.dword	_ZN40_INTERNAL_2ee264e4_4_k_cu_433f5312_242114cuda3std3__442_GLOBAL__N__2ee264e4_4_k_cu_433f5312_242116ignoreE
	.align		8
        /*0048*/ 	.dword	_ZN40_INTERNAL_2ee264e4_4_k_cu_433f5312_242114cuda3std3__419piecewise_constructE
	.align		8
        /*0050*/ 	.dword	_ZN40_INTERNAL_2ee264e4_4_k_cu_433f5312_242114cuda3std3__48in_placeE
	.align		8
        /*0058*/ 	.dword	_ZN40_INTERNAL_2ee264e4_4_k_cu_433f5312_242114cuda3std6ranges3__45__cpo4swapE
	.align		8
        /*0060*/ 	.dword	_ZN40_INTERNAL_2ee264e4_4_k_cu_433f5312_242114cuda3std6ranges3__45__cpo9iter_moveE
	.align		8
        /*0068*/ 	.dword	_ZN40_INTERNAL_2ee264e4_4_k_cu_433f5312_242114cute7productE
	.align		8
        /*0070*/ 	.dword	_ZN40_INTERNAL_2ee264e4_4_k_cu_433f5312_242114cute1_E
	.align		8
        /*0078*/ 	.dword	$str$25
	.align		8
        /*0080*/ 	.dword	$str$26
	.align		8
        /*0088*/ 	.dword	$str$27
	.align		8
        /*0090*/ 	.dword	$str$28


//--------------------- .text._ZN7cutlass13device_kernelINS_4gemm6kernel13GemmUniversalIN4cute5tupleIJiiiiEEENS1_10collective13CollectiveMmaINS1_35MainloopSm100TmaUmmaWarpSpecializedILi20ELi2ELi4ENS5_IJNS4_1CILi2EEENSA_ILi4EEENSA_ILi1EEEEEEEENS5_IJNSA_ILi64EEENSA_ILi256EEENSA_ILi32EEEEEEaNS5_IJlSD_lEEEaSK_NS4_8TiledMMAINS4_8MMA_AtomIJNS4_15SM100_MMA_S8_SSIaaiLi64ELi256ELNS4_4UMMA5MajorE0ELSP_0ELNSO_8SaturateE0EEEEEENS4_6LayoutINS5_IJSD_SD_SD_EEENS5_IJNSA_ILi0EEESV_SV_EEEEENS5_IJNS4_10UnderscoreESY_SY_EEEEENS4_23SM90_TMA_LOAD_MULTICASTENS4_14ComposedLayoutINS4_7SwizzleILi1ELi4ELi3EEENS4_18smem_ptr_flag_bitsILi8EEENST_INS5_IJNSA_ILi8EEESI_EEENS5_IJSI_SD_EEEEEEEvNS4_8identityES11_S1B_vS1C_EENS_8epilogue10collective18CollectiveEpilogueINS1E_23Sm100TmaWarpSpecializedILi4ELi2ELi32ELb0ELb0EEEJSJ_NS5_IJNST_ISG_SD_EES1J_EEEaSK_aSK_NS1E_6fusion15FusionCallbacksIS1I_NS1L_17LinearCombinationIaiaiLNS_15FloatRoundStyleE2EEESJ_S1K_JEEENS4_5SM1004TMEM4LOAD26SM100_TMEM_LOAD_16dp32b32xENS4_13SM90_TMA_LOADENS12_INS13_ILi2ELi4ELi3EEES16_NST_INS5_IJS17_SG_EEENS5_IJSG_SD_EEEEEEENS4_39AutoVectorizingCopyWithAssumedAlignmentILi128EEENS4_14SM90_TMA_STOREES20_S22_S22_EEEvvEEEEvNT_6ParamsE --------------------------
	.section	.text._ZN7cutlass13device_kernelINS_4gemm6kernel13GemmUniversalIN4cute5tupleIJiiiiEEENS1_10collective13CollectiveMmaINS1_35MainloopSm100TmaUmmaWarpSpecializedILi20ELi2ELi4ENS5_IJNS4_1CILi2EEENSA_ILi4EEENSA_ILi1EEEEEEEENS5_IJNSA_ILi64EEENSA_ILi256EEENSA_ILi32EEEEEEaNS5_IJlSD_lEEEaSK_NS4_8TiledMMAINS4_8MMA_AtomIJNS4_15SM100_MMA_S8_SSIaaiLi64ELi256ELNS4_4UMMA5MajorE0ELSP_0ELNSO_8SaturateE0EEEEEENS4_6LayoutINS5_IJSD_SD_SD_EEENS5_IJNSA_ILi0EEESV_SV_EEEEENS5_IJNS4_10UnderscoreESY_SY_EEEEENS4_23SM90_TMA_LOAD_MULTICASTENS4_14ComposedLayoutINS4_7SwizzleILi1ELi4ELi3EEENS4_18smem_ptr_flag_bitsILi8EEENST_INS5_IJNSA_ILi8EEESI_EEENS5_IJSI_SD_EEEEEEEvNS4_8identityES11_S1B_vS1C_EENS_8epilogue10collective18CollectiveEpilogueINS1E_23Sm100TmaWarpSpecializedILi4ELi2ELi32ELb0ELb0EEEJSJ_NS5_IJNST_ISG_SD_EES1J_EEEaSK_aSK_NS1E_6fusion15FusionCallbacksIS1I_NS1L_17LinearCombinationIaiaiLNS_15FloatRoundStyleE2EEESJ_S1K_JEEENS4_5SM1004TMEM4LOAD26SM100_TMEM_LOAD_16dp32b32xENS4_13SM90_TMA_LOADENS12_INS13_ILi2ELi4ELi3EEES16_NST_INS5_IJS17_SG_EEENS5_IJSG_SD_EEEEEEENS4_39AutoVectorizingCopyWithAssumedAlignmentILi128EEENS4_14SM90_TMA_STOREES20_S22_S22_EEEvvEEEEvNT_6ParamsE,"ax",@progbits
	.align	128
.text._ZN7cutlass13device_kernelINS_4gemm6kernel13GemmUniversalIN4cute5tupleIJiiiiEEENS1_10collective13CollectiveMmaINS1_35MainloopSm100TmaUmmaWarpSpecializedILi20ELi2ELi4ENS5_IJNS4_1CILi2EEENSA_ILi4EEENSA_ILi1EEEEEEEENS5_IJNSA_ILi64EEENSA_ILi256EEENSA_ILi32EEEEEEaNS5_IJlSD_lEEEaSK_NS4_8TiledMMAINS4_8MMA_AtomIJNS4_15SM100_MMA_S8_SSIaaiLi64ELi256ELNS4_4UMMA5MajorE0ELSP_0ELNSO_8SaturateE0EEEEEENS4_6LayoutINS5_IJSD_SD_SD_EEENS5_IJNSA_ILi0EEESV_SV_EEEEENS5_IJNS4_10UnderscoreESY_SY_EEEEENS4_23SM90_TMA_LOAD_MULTICASTENS4_14ComposedLayoutINS4_7SwizzleILi1ELi4ELi3EEENS4_18smem_ptr_flag_bitsILi8EEENST_INS5_IJNSA_ILi8EEESI_EEENS5_IJSI_SD_EEEEEEEvNS4_8identityES11_S1B_vS1C_EENS_8epilogue10collective18CollectiveEpilogueINS1E_23Sm100TmaWarpSpecializedILi4ELi2ELi32ELb0ELb0EEEJSJ_NS5_IJNST_ISG_SD_EES1J_EEEaSK_aSK_NS1E_6fusion15FusionCallbacksIS1I_NS1L_17LinearCombinationIaiaiLNS_15FloatRoundStyleE2EEESJ_S1K_JEEENS4_5SM1004TMEM4LOAD26SM100_TMEM_LOAD_16dp32b32xENS4_13SM90_TMA_LOADENS12_INS13_ILi2ELi4ELi3EEES16_NST_INS5_IJS17_SG_EEENS5_IJSG_SD_EEEEEEENS4_39AutoVectorizingCopyWithAssumedAlignmentILi128EEENS4_14SM90_TMA_STOREES20_S22_S22_EEEvvEEEEvNT_6ParamsE:
        .type           _ZN7cutlass13device_kernelINS_4gemm6kernel13GemmUniversalIN4cute5tupleIJiiiiEEENS1_10collective13CollectiveMmaINS1_35MainloopSm100TmaUmmaWarpSpecializedILi20ELi2ELi4ENS5_IJNS4_1CILi2EEENSA_ILi4EEENSA_ILi1EEEEEEEENS5_IJNSA_ILi64EEENSA_ILi256EEENSA_ILi32EEEEEEaNS5_IJlSD_lEEEaSK_NS4_8TiledMMAINS4_8MMA_AtomIJNS4_15SM100_MMA_S8_SSIaaiLi64ELi256ELNS4_4UMMA5MajorE0ELSP_0ELNSO_8SaturateE0EEEEEENS4_6LayoutINS5_IJSD_SD_SD_EEENS5_IJNSA_ILi0EEESV_SV_EEEEENS5_IJNS4_10UnderscoreESY_SY_EEEEENS4_23SM90_TMA_LOAD_MULTICASTENS4_14ComposedLayoutINS4_7SwizzleILi1ELi4ELi3EEENS4_18smem_ptr_flag_bitsILi8EEENST_INS5_IJNSA_ILi8EEESI_EEENS5_IJSI_SD_EEEEEEEvNS4_8identityES11_S1B_vS1C_EENS_8epilogue10collective18CollectiveEpilogueINS1E_23Sm100TmaWarpSpecializedILi4ELi2ELi32ELb0ELb0EEEJSJ_NS5_IJNST_ISG_SD_EES1J_EEEaSK_aSK_NS1E_6fusion15FusionCallbacksIS1I_NS1L_17LinearCombinationIaiaiLNS_15FloatRoundStyleE2EEESJ_S1K_JEEENS4_5SM1004TMEM4LOAD26SM100_TMEM_LOAD_16dp32b32xENS4_13SM90_TMA_LOADENS12_INS13_ILi2ELi4ELi3EEES16_NST_INS5_IJS17_SG_EEENS5_IJSG_SD_EEEEEEENS4_39AutoVectorizingCopyWithAssumedAlignmentILi128EEENS4_14SM90_TMA_STOREES20_S22_S22_EEEvvEEEEvNT_6ParamsE,@function
        .size           _ZN7cutlass13device_kernelINS_4gemm6kernel13GemmUniversalIN4cute5tupleIJiiiiEEENS1_10collective13CollectiveMmaINS1_35MainloopSm100TmaUmmaWarpSpecializedILi20ELi2ELi4ENS5_IJNS4_1CILi2EEENSA_ILi4EEENSA_ILi1EEEEEEEENS5_IJNSA_ILi64EEENSA_ILi256EEENSA_ILi32EEEEEEaNS5_IJlSD_lEEEaSK_NS4_8TiledMMAINS4_8MMA_AtomIJNS4_15SM100_MMA_S8_SSIaaiLi64ELi256ELNS4_4UMMA5MajorE0ELSP_0ELNSO_8SaturateE0EEEEEENS4_6LayoutINS5_IJSD_SD_SD_EEENS5_IJNSA_ILi0EEESV_SV_EEEEENS5_IJNS4_10UnderscoreESY_SY_EEEEENS4_23SM90_TMA_LOAD_MULTICASTENS4_14ComposedLayoutINS4_7SwizzleILi1ELi4ELi3EEENS4_18smem_ptr_flag_bitsILi8EEENST_INS5_IJNSA_ILi8EEESI_EEENS5_IJSI_SD_EEEEEEEvNS4_8identityES11_S1B_vS1C_EENS_8epilogue10collective18CollectiveEpilogueINS1E_23Sm100TmaWarpSpecializedILi4ELi2ELi32ELb0ELb0EEEJSJ_NS5_IJNST_ISG_SD_EES1J_EEEaSK_aSK_NS1E_6fusion15FusionCallbacksIS1I_NS1L_17LinearCombinationIaiaiLNS_15FloatRoundStyleE2EEESJ_S1K_JEEENS4_5SM1004TMEM4LOAD26SM100_TMEM_LOAD_16dp32b32xENS4_13SM90_TMA_LOADENS12_INS13_ILi2ELi4ELi3EEES16_NST_INS5_IJS17_SG_EEENS5_IJSG_SD_EEEEEEENS4_39AutoVectorizingCopyWithAssumedAlignmentILi128EEENS4_14SM90_TMA_STOREES20_S22_S22_EEEvvEEEEvNT_6ParamsE,(.L_x_226 - _ZN7cutlass13device_kernelINS_4gemm6kernel13GemmUniversalIN4cute5tupleIJiiiiEEENS1_10collective13CollectiveMmaINS1_35MainloopSm100TmaUmmaWarpSpecializedILi20ELi2ELi4ENS5_IJNS4_1CILi2EEENSA_ILi4EEENSA_ILi1EEEEEEEENS5_IJNSA_ILi64EEENSA_ILi256EEENSA_ILi32EEEEEEaNS5_IJlSD_lEEEaSK_NS4_8TiledMMAINS4_8MMA_AtomIJNS4_15SM100_MMA_S8_SSIaaiLi64ELi256ELNS4_4UMMA5MajorE0ELSP_0ELNSO_8SaturateE0EEEEEENS4_6LayoutINS5_IJSD_SD_SD_EEENS5_IJNSA_ILi0EEESV_SV_EEEEENS5_IJNS4_10UnderscoreESY_SY_EEEEENS4_23SM90_TMA_LOAD_MULTICASTENS4_14ComposedLayoutINS4_7SwizzleILi1ELi4ELi3EEENS4_18smem_ptr_flag_bitsILi8EEENST_INS5_IJNSA_ILi8EEESI_EEENS5_IJSI_SD_EEEEEEEvNS4_8identityES11_S1B_vS1C_EENS_8epilogue10collective18CollectiveEpilogueINS1E_23Sm100TmaWarpSpecializedILi4ELi2ELi32ELb0ELb0EEEJSJ_NS5_IJNST_ISG_SD_EES1J_EEEaSK_aSK_NS1E_6fusion15FusionCallbacksIS1I_NS1L_17LinearCombinationIaiaiLNS_15FloatRoundStyleE2EEESJ_S1K_JEEENS4_5SM1004TMEM4LOAD26SM100_TMEM_LOAD_16dp32b32xENS4_13SM90_TMA_LOADENS12_INS13_ILi2ELi4ELi3EEES16_NST_INS5_IJS17_SG_EEENS5_IJSG_SD_EEEEEEENS4_39AutoVectorizingCopyWithAssumedAlignmentILi128EEENS4_14SM90_TMA_STOREES20_S22_S22_EEEvvEEEEvNT_6ParamsE)
        .other          _ZN7cutlass13device_kernelINS_4gemm6kernel13GemmUniversalIN4cute5tupleIJiiiiEEENS1_10collective13CollectiveMmaINS1_35MainloopSm100TmaUmmaWarpSpecializedILi20ELi2ELi4ENS5_IJNS4_1CILi2EEENSA_ILi4EEENSA_ILi1EEEEEEEENS5_IJNSA_ILi64EEENSA_ILi256EEENSA_ILi32EEEEEEaNS5_IJlSD_lEEEaSK_NS4_8TiledMMAINS4_8MMA_AtomIJNS4_15SM100_MMA_S8_SSIaaiLi64ELi256ELNS4_4UMMA5MajorE0ELSP_0ELNSO_8SaturateE0EEEEEENS4_6LayoutINS5_IJSD_SD_SD_EEENS5_IJNSA_ILi0EEESV_SV_EEEEENS5_IJNS4_10UnderscoreESY_SY_EEEEENS4_23SM90_TMA_LOAD_MULTICASTENS4_14ComposedLayoutINS4_7SwizzleILi1ELi4ELi3EEENS4_18smem_ptr_flag_bitsILi8EEENST_INS5_IJNSA_ILi8EEESI_EEENS5_IJSI_SD_EEEEEEEvNS4_8identityES11_S1B_vS1C_EENS_8epilogue10collective18CollectiveEpilogueINS1E_23Sm100TmaWarpSpecializedILi4ELi2ELi32ELb0ELb0EEEJSJ_NS5_IJNST_ISG_SD_EES1J_EEEaSK_aSK_NS1E_6fusion15FusionCallbacksIS1I_NS1L_17LinearCombinationIaiaiLNS_15FloatRoundStyleE2EEESJ_S1K_JEEENS4_5SM1004TMEM4LOAD26SM100_TMEM_LOAD_16dp32b32xENS4_13SM90_TMA_LOADENS12_INS13_ILi2ELi4ELi3EEES16_NST_INS5_IJS17_SG_EEENS5_IJSG_SD_EEEEEEENS4_39AutoVectorizingCopyWithAssumedAlignmentILi128EEENS4_14SM90_TMA_STOREES20_S22_S22_EEEvvEEEEvNT_6ParamsE,@"STO_CUDA_ENTRY STV_DEFAULT"
_ZN7cutlass13device_kernelINS_4gemm6kernel13GemmUniversalIN4cute5tupleIJiiiiEEENS1_10collective13CollectiveMmaINS1_35MainloopSm100TmaUmmaWarpSpecializedILi20ELi2ELi4ENS5_IJNS4_1CILi2EEENSA_ILi4EEENSA_ILi1EEEEEEEENS5_IJNSA_ILi64EEENSA_ILi256EEENSA_ILi32EEEEEEaNS5_IJlSD_lEEEaSK_NS4_8TiledMMAINS4_8MMA_AtomIJNS4_15SM100_MMA_S8_SSIaaiLi64ELi256ELNS4_4UMMA5MajorE0ELSP_0ELNSO_8SaturateE0EEEEEENS4_6LayoutINS5_IJSD_SD_SD_EEENS5_IJNSA_ILi0EEESV_SV_EEEEENS5_IJNS4_10UnderscoreESY_SY_EEEEENS4_23SM90_TMA_LOAD_MULTICASTENS4_14ComposedLayoutINS4_7SwizzleILi1ELi4ELi3EEENS4_18smem_ptr_flag_bitsILi8EEENST_INS5_IJNSA_ILi8EEESI_EEENS5_IJSI_SD_EEEEEEEvNS4_8identityES11_S1B_vS1C_EENS_8epilogue10collective18CollectiveEpilogueINS1E_23Sm100TmaWarpSpecializedILi4ELi2ELi32ELb0ELb0EEEJSJ_NS5_IJNST_ISG_SD_EES1J_EEEaSK_aSK_NS1E_6fusion15FusionCallbacksIS1I_NS1L_17LinearCombinationIaiaiLNS_15FloatRoundStyleE2EEESJ_S1K_JEEENS4_5SM1004TMEM4LOAD26SM100_TMEM_LOAD_16dp32b32xENS4_13SM90_TMA_LOADENS12_INS13_ILi2ELi4ELi3EEES16_NST_INS5_IJS17_SG_EEENS5_IJSG_SD_EEEEEEENS4_39AutoVectorizingCopyWithAssumedAlignmentILi128EEENS4_14SM90_TMA_STOREES20_S22_S22_EEEvvEEEEvNT_6ParamsE:
[----:B------:R-:W1:Y:S01]  /*0000*/  LDC R1, c[0x0][0x37c] ;  /* 0x0000df00ff017b82 */ /* 0x000e620000000800 */
[----:B------:R-:W2:Y:S01]  /*0010*/  S2R R87, SR_TID.X ;  /* 0x0000000000577919 */ /* 0x000ea20000002100 */
[----:B------:R-:W3:Y:S01]  /*0020*/  LDCU.64 UR8, c[0x0][0x890] ;  /* 0x00011200ff0877ac */ /* 0x000ee20008000a00 */
[----:B------:R-:W-:Y:S02]  /*0030*/  PRMT R78, RZ, 0x7610, R78 ;  /* 0x00007610ff4e7816 */ /* 0x000fe4000000004e */
[----:B------:R-:W-:Y:S02]  /*0040*/  ELECT P3, URZ, PT ;  /* 0x0000000000ff782f */ /* 0x000fe40003860000 */
[----:B---3--:R-:W-:-:S04]  /*0050*/  ISETP.NE.U32.AND P0, PT, RZ, UR8, PT ;  /* 0x00000008ff007c0c */ /* 0x008fc8000bf05070 */
[----:B------:R-:W-:Y:S02]  /*0060*/  ISETP.NE.AND.EX P1, PT, RZ, UR9, PT, P0 ;  /* 0x00000009ff007c0c */ /* 0x000fe4000bf25300 */
[----:B--2---:R-:W-:-:S05]  /*0070*/  SHF.R.U32.HI R79, RZ, 0x5, R87 ;  /* 0x00000005ff4f7819 */ /* 0x004fca0000011657 */
[----:B------:R-:W2:Y:S02]  /*0080*/  SHFL.IDX PT, R0, R79, RZ, 0x1f ;  /* 0x00001fff4f007589 */ /* 0x000ea400000e0000 */
[----:B--2---:R-:W-:-:S04]  /*0090*/  R2UR UR17, R0 ;  /* 0x00000000001172ca */ /* 0x004fc800000e0000 */
[----:B-1----:R-:W-:Y:S05]  /*00a0*/  @P1 BRA `(.L_x_0) ;  /* 0x0000000000301947 */ /* 0x002fea0003800000 */
[----:B------:R-:W1:Y:S02]  /*00b0*/  LDCU.64 UR4, c[0x0][0x888] ;  /* 0x00011100ff0477ac */ /* 0x000e640008000a00 */
[----:B-1----:R-:W-:-:S04]  /*00c0*/  UISETP.NE.U32.AND UP0, UPT, UR4, URZ, UPT ;  /* 0x000000ff0400728c */ /* 0x002fc8000bf05070 */
[----:B------:R-:W-:-:S09]  /*00d0*/  UISETP.NE.AND.EX UP0, UPT, UR5, URZ, UPT, UP0 ;  /* 0x000000ff0500728c */ /* 0x000fd2000bf05300 */
[----:B------:R-:W-:Y:S05]  /*00e0*/  BRA.U !UP0, `(.L_x_1) ;  /* 0x0000000108147547 */ /* 0x000fea000b800000 */
[----:B------:R-:W1:Y:S01]  /*00f0*/  LDC.64 R40, c[0x0][0x888] ;  /* 0x00022200ff287b82 */ /* 0x000e620000000a00 */
[----:B------:R-:W1:Y:S02]  /*0100*/  LDCU.64 UR4, c[0x0][0x358] ;  /* 0x00006b00ff0477ac */ /* 0x000e640008000a00 */
[----:B-1----:R1:W5:Y:S01]  /*0110*/  LDG.E R40, desc[UR4][R40.64] ;  /* 0x0000000428287981 */ /* 0x002362000c1e1900 */
[----:B------:R-:W-:Y:S01]  /*0120*/  HFMA2 R78, -RZ, RZ, 0, 5.9604644775390625e-08 ;  /* 0x00000001ff4e7431 */ /* 0x000fe200000001ff */
[----:B------:R-:W-:Y:S05]  /*0130*/  BRA `(.L_x_0) ;  /* 0x00000000000c7947 */ /* 0x000fea0003800000 */
.L_x_1:
[----:B------:R-:W1:Y:S01]  /*0140*/  LDCU UR4, c[0x0][0x880] ;  /* 0x00011000ff0477ac */ /* 0x000e620008000800 */
[----:B------:R-:W-:Y:S01]  /*0150*/  HFMA2 R78, -RZ, RZ, 0, 5.9604644775390625e-08 ;  /* 0x00000001ff4e7431 */ /* 0x000fe200000001ff */
[----:B-1----:R-:W-:-:S07]  /*0160*/  MOV R40, UR4 ;  /* 0x0000000400287c02 */ /* 0x002fce0008000f00 */
.L_x_0:
[----:B------:R-:W2:Y:S02]  /*0170*/  LDCU.64 UR4, c[0x0][0x8b0] ;  /* 0x00011600ff0477ac */ /* 0x000ea40008000a00 */
[----:B--2---:R-:W-:-:S04]  /*0180*/  UISETP.NE.U32.AND UP0, UPT, UR4, URZ, UPT ;  /* 0x000000ff0400728c */ /* 0x004fc8000bf05070 */
[----:B------:R-:W-:-:S09]  /*0190*/  UISETP.NE.AND.EX UP0, UPT, UR5, URZ, UPT, UP0 ;  /* 0x000000ff0500728c */ /* 0x000fd2000bf05300 */
[----:B------:R-:W-:Y:S05]  /*01a0*/  BRA.U UP0, `(.L_x_2) ;  /* 0x0000000100287547 */ /* 0x000fea000b800000 */
[----:B------:R-:W2:Y:S02]  /*01b0*/  LDCU.64 UR4, c[0x0][0x8a8] ;  /* 0x00011500ff0477ac */ /* 0x000ea40008000a00 */
[----:B--2---:R-:W-:-:S04]  /*01c0*/  UISETP.NE.U32.AND UP0, UPT, UR4, URZ, UPT ;  /* 0x000000ff0400728c */ /* 0x004fc8000bf05070 */
[----:B------:R-:W-:-:S09]  /*01d0*/  UISETP.NE.AND.EX UP0, UPT, UR5, URZ, UPT, UP0 ;  /* 0x000000ff0500728c */ /* 0x000fd2000bf05300 */
[----:B------:R-:W-:Y:S05]  /*01e0*/  BRA.U !UP0, `(.L_x_3) ;  /* 0x0000000108107547 */ /* 0x000fea000b800000 */
[----:B------:R-:W2:Y:S01]  /*01f0*/  LDC.64 R38, c[0x0][0x8a8] ;  /* 0x00022a00ff267b82 */ /* 0x000ea20000000a00 */
[----:B------:R-:W2:Y:S02]  /*0200*/  LDCU.64 UR4, c[0x0][0x358] ;  /* 0x00006b00ff0477ac */ /* 0x000ea40008000a00 */
[----:B--2---:R2:W5:Y:S01]  /*0210*/  LDG.E R38, desc[UR4][R38.64] ;  /* 0x0000000426267981 */ /* 0x004562000c1e1900 */
[----:B------:R-:W-:Y:S05]  /*0220*/  BRA `(.L_x_2) ;  /* 0x0000000000087947 */ /* 0x000fea0003800000 */
.L_x_3:
[----:B------:R-:W2:Y:S02]  /*0230*/  LDCU UR4, c[0x0][0x8a0] ;  /* 0x00011400ff0477ac */ /* 0x000ea40008000800 */
[----:B--2---:R-:W-:Y:S02]  /*0240*/  MOV R38, UR4 ;  /* 0x0000000400267c02 */ /* 0x004fe40008000f00 */
.L_x_2:
[----:B------:R-:W-:Y:S01]  /*0250*/  IMAD.U32 R0, RZ, RZ, UR17 ;  /* 0x00000011ff007e24 */ /* 0x000fe2000f8e00ff */
[----:B------:R-:W-:Y:S04]  /*0260*/  BSSY.RECONVERGENT B0, `(.L_x_4) ;  /* 0x000000c000007945 */ /* 0x000fe80003800200 */
[C---:B------:R-:W-:Y:S02]  /*0270*/  ISETP.NE.OR P2, PT, R0.reuse, 0x1, !P3 ;  /* 0x000000010000780c */ /* 0x040fe40005f45670 */
[----:B------:R-:W-:-:S11]  /*0280*/  ISETP.NE.OR P1, PT, R0, 0x3, !P3 ;  /* 0x000000030000780c */ /* 0x000fd60005f25670 */
[----:B------:R-:W-:Y:S05]  /*0290*/  @P2 BRA `(.L_x_5) ;  /* 0x0000000000202947 */ /* 0x000fea0003800000 */
[----:B------:R-:W3:Y:S02]  /*02a0*/  LDCU.64 UR4, c[0x0][0x348] ;  /* 0x00006900ff0477ac */ /* 0x000ee40008000a00 */
[----:B---3--:R-:W-:Y:S02]  /*02b0*/  UIADD3 UR6, UP1, UPT, UR4, 0x80, URZ ;  /* 0x0000008004067890 */ /* 0x008fe4000ff3e0ff */
[----:B------:R-:W-:Y:S02]  /*02c0*/  UIADD3 UR4, UP0, UPT, UR4, 0x180, URZ ;  /* 0x0000018004047890 */ /* 0x000fe4000ff1e0ff */
[----:B------:R-:W-:Y:S02]  /*02d0*/  UIADD3.X UR7, UPT, UPT, URZ, UR5, URZ, UP1, !UPT ;  /* 0x00000005ff077290 */ /* 0x000fe40008ffe4ff */
[----:B------:R-:W-:-:S07]  /*02e0*/  UIADD3.X UR5, UPT, UPT, URZ, UR5, URZ, UP0, !UPT ;  /* 0x00000005ff057290 */ /* 0x000fce00087fe4ff */
[----:B------:R3:W-:Y:S02]  /*02f0*/  UTMACCTL.PF [UR6] ;  /* 0x00000000060079b9 */ /* 0x0007e40008040000 */
[----:B------:R3:W-:Y:S02]  /*0300*/  UTMACCTL.PF [UR4] ;  /* 0x00000000040079b9 */ /* 0x0007e40008040000 */
[----:B---3--:R-:W-:Y:S01]  /*0310*/  NOP ;  /* 0x0000000000007918 */ /* 0x008fe20000000000 */
.L_x_5:
[----:B------:R-:W-:Y:S05]  /*0320*/  BSYNC.RECONVERGENT B0 ;  /* 0x0000000000007941 */ /* 0x000fea0003800200 */
.L_x_4:
[----:B------:R-:W-:Y:S04]  /*0330*/  BSSY.RECONVERGENT B0, `(.L_x_6) ;  /* 0x000000a000007945 */ /* 0x000fe80003800200 */
        /* <DEDUP_REMOVED lines=9> */
.L_x_7:
[----:B------:R-:W-:Y:S05]  /*03d0*/  BSYNC.RECONVERGENT B0 ;  /* 0x0000000000007941 */ /* 0x000fea0003800200 */
.L_x_6:
[----:B------:R-:W3:Y:S01]  /*03e0*/  LDCU.64 UR4, c[0x0][0x888] ;  /* 0x00011100ff0477ac */ /* 0x000ee20008000a00 */
[----:B------:R-:W-:Y:S01]  /*03f0*/  ISETP.NE.AND.EX P0, PT, RZ, UR9, PT, P0 ;  /* 0x00000009ff007c0c */ /* 0x000fe2000bf05300 */
[----:B------:R-:W-:Y:S01]  /*0400*/  UPLOP3.LUT UP5, UPT, UPT, UPT, UPT, 0x80, 0x8 ;  /* 0x000000000008789c */ /* 0x000fe20003faf070 */
[----:B---3--:R-:W-:-:S04]  /*0410*/  ISETP.NE.U32.AND P1, PT, RZ, UR4, PT ;  /* 0x00000004ff007c0c */ /* 0x008fc8000bf25070 */
[----:B------:R-:W-:-:S13]  /*0420*/  ISETP.NE.AND.EX P1, PT, RZ, UR5, PT, P1 ;  /* 0x00000005ff007c0c */ /* 0x000fda000bf25310 */
[----:B------:R-:W-:Y:S05]  /*0430*/  @P1 BRA P0, `(.L_x_8) ;  /* 0x0000000000281947 */ /* 0x000fea0000000000 */
[----:B-----5:R-:W-:Y:S01]  /*0440*/  R2UR UR6, R40 ;  /* 0x00000000280672ca */ /* 0x020fe200000e0000 */
[----:B------:R-:W-:Y:S02]  /*0450*/  UISETP.NE.U32.AND UP0, UPT, UR8, URZ, UPT ;  /* 0x000000ff0800728c */ /* 0x000fe4000bf05070 */
[----:B------:R-:W-:Y:S02]  /*0460*/  UISETP.NE.U32.AND UP1, UPT, UR4, URZ, UPT ;  /* 0x000000ff0400728c */ /* 0x000fe4000bf25070 */
[----:B------:R-:W-:Y:S02]  /*0470*/  UISETP.NE.AND.EX UP2, UPT, UR9, URZ, UPT, UP0 ;  /* 0x000000ff0900728c */ /* 0x000fe4000bf45300 */
[----:B------:R-:W-:-:S04]  /*0480*/  UISETP.NE.AND.EX UP0, UPT, UR5, URZ, UPT, UP1 ;  /* 0x000000ff0500728c */ /* 0x000fc8000bf05310 */
[----:B------:R-:W-:Y:S02]  /*0490*/  USEL UR4, URZ, 0xffffffff, UP0 ;  /* 0xffffffffff047887 */ /* 0x000fe40008000000 */
[----:B------:R-:W-:-:S04]  /*04a0*/  UISETP.NE.AND UP1, UPT, UR6, URZ, UPT ;  /* 0x000000ff0600728c */ /* 0x000fc8000bf25270 */
[----:B------:R-:W-:-:S04]  /*04b0*/  @!UP2 USEL UR4, URZ, 0xffffffff, UP1 ;  /* 0xffffffffff04a887 */ /* 0x000fc80008800000 */
[----:B------:R-:W-:-:S04]  /*04c0*/  ULOP3.LUT UR4, UR4, 0x1, URZ, 0xc0, !UPT ;  /* 0x0000000104047892 */ /* 0x000fc8000f8ec0ff */
[----:B------:R-:W-:-:S11]  /*04d0*/  UISETP.NE.U32.AND UP5, UPT, UR4, 0x1, UPT ;  /* 0x000000010400788c */ /* 0x000fd6000bfa5070 */
.L_x_8:
[----:B------:R-:W3:Y:S01]  /*04e0*/  SHFL.IDX PT, R2, R79, RZ, 0x1f ;  /* 0x00001fff4f027589 */ /* 0x000ee200000e0000 */
[----:B------:R-:W-:-:S04]  /*04f0*/  UISETP.NE.AND UP0, UPT, UR17, 0x2, UPT ;  /* 0x000000021100788c */ /* 0x000fc8000bf05270 */
[----:B------:R-:W-:Y:S01]  /*0500*/  USEL UR46, URZ, 0x1, UP0 ;  /* 0x00000001ff2e7887 */ /* 0x000fe20008000000 */
[----:B---3--:R-:W-:-:S13]  /*0510*/  ISETP.NE.AND P0, PT, R2, RZ, PT ;  /* 0x000000ff0200720c */ /* 0x008fda0003f05270 */
[----:B------:R-:W-:Y:S05]  /*0520*/  @P0 BRA `(.L_x_9) ;  /* 0x0000000000e40947 */ /* 0x000fea0003800000 */
[----:B------:R-:W-:Y:S01]  /*0530*/  ELECT P0, URZ, PT ;  /* 0x0000000000ff782f */ /* 0x000fe20003800000 */
[----:B------:R-:W-:-:S12]  /*0540*/  BSSY.RECONVERGENT B0, `(.L_x_9) ;  /* 0x0000037000007945 */ /* 0x000fd80003800200 */
[----:B------:R-:W-:Y:S05]  /*0550*/  @!P0 BRA `(.L_x_10) ;  /* 0x0000000000d48947 */ /* 0x000fea0003800000 */
[----:B------:R-:W3:Y:S01]  /*0560*/  S2UR UR4, SR_CgaCtaId ;  /* 0x00000000000479c3 */ /* 0x000ee20000008800 */
[----:B------:R-:W-:Y:S01]  /*0570*/  UMOV UR5, 0x400 ;  /* 0x0000040000057882 */ /* 0x000fe20000000000 */
[----:B------:R-:W-:Y:S01]  /*0580*/  UMOV UR8, 0x1 ;  /* 0x0000000100087882 */ /* 0x000fe20000000000 */
[----:B------:R-:W-:Y:S01]  /*0590*/  UMOV UR6, 0x5 ;  /* 0x0000000500067882 */ /* 0x000fe20000000000 */
[----:B------:R-:W-:-:S04]  /*05a0*/  UIADD3 UR8, UPT, UPT, -UR8, 0x100000, URZ ;  /* 0x0010000008087890 */ /* 0x000fc8000fffe1ff */
[----:B------:R-:W-:Y:S02]  /*05b0*/  USHF.L.U32 UR9, UR8, 0xb, URZ ;  /* 0x0000000b08097899 */ /* 0x000fe400080006ff */
[----:B------:R-:W-:Y:S02]  /*05c0*/  USHF.L.U32 UR8, UR8, 0x1, URZ ;  /* 0x0000000108087899 */ /* 0x000fe400080006ff */
[----:B------:R-:W-:-:S04]  /*05d0*/  UIADD3 UR6, UPT, UPT, -UR6, 0x100000, URZ ;  /* 0x0010000006067890 */ /* 0x000fc8000fffe1ff */
[----:B------:R-:W-:Y:S02]  /*05e0*/  USHF.L.U32 UR7, UR6, 0xb, URZ ;  /* 0x0000000b06077899 */ /* 0x000fe400080006ff */
[----:B------:R-:W-:Y:S02]  /*05f0*/  USHF.L.U32 UR6, UR6, 0x1, URZ ;  /* 0x0000000106067899 */ /* 0x000fe400080006ff */
[----:B---3--:R-:W-:Y:S01]  /*0600*/  ULEA UR4, UR4, UR5, 0x18 ;  /* 0x0000000504047291 */ /* 0x008fe2000f8ec0ff */
[----:B------:R-:W3:Y:S11]  /*0610*/  FENCE.VIEW.ASYNC.S ;  /* 0x00000000000073c6 */ /* 0x000ef60000000000 */
[----:B---3--:R3:W4:Y:S01]  /*0620*/  SYNCS.EXCH.64 URZ, [UR4], UR8 ;  /* 0x0000000804ff75b2 */ /* 0x0087220008000100 */
[----:B------:R3:W1:Y:S01]  /*0630*/  SYNCS.EXCH.64 URZ, [UR4+0xa0], UR6 ;  /* 0x0000a00604ff75b2 */ /* 0x0006620008000100 */
        /* <DEDUP_REMOVED lines=37> */
[----:B------:R3:W1:Y:S02]  /*0890*/  SYNCS.EXCH.64 URZ, [UR4+0x138], UR6 ;  /* 0x0001380604ff75b2 */ /* 0x0006640008000100 */
[----:B---34-:R-:W-:Y:S01]  /*08a0*/  NOP ;  /* 0x0000000000007918 */ /* 0x018fe20000000000 */
.L_x_10:
[----:B------:R-:W-:Y:S05]  /*08b0*/  BSYNC.RECONVERGENT B0 ;  /* 0x0000000000007941 */ /* 0x000fea0003800200 */
.L_x_9:
[----:B------:R-:W3:Y:S01]  /*08c0*/  SHFL.IDX PT, R2, R79, RZ, 0x1f ;  /* 0x00001fff4f027589 */ /* 0x000ee200000e0000 */
[----:B------:R-:W-:Y:S01]  /*08d0*/  NOP ;  /* 0x0000000000007918 */ /* 0x000fe20000000000 */
[----:B---3--:R-:W-:-:S13]  /*08e0*/  ISETP.NE.AND P0, PT, R2, 0x1, PT ;  /* 0x000000010200780c */ /* 0x008fda0003f05270 */
[----:B------:R-:W-:Y:S05]  /*08f0*/  @P0 BRA `(.L_x_11) ;  /* 0x0000000000580947 */ /* 0x000fea0003800000 */
        /* <DEDUP_REMOVED lines=9> */
[----:B------:R-:W-:Y:S01]  /*0990*/  USHF.L.U32 UR6, UR6, 0x1, URZ ;  /* 0x0000000106067899 */ /* 0x000fe200080006ff */
[----:B------:R-:W-:Y:S01]  /*09a0*/  ELECT P0, URZ, PT ;  /* 0x0000000000ff782f */ /* 0x000fe20003800000 */
[----:B---3--:R-:W-:Y:S01]  /*09b0*/  ULEA UR4, UR4, UR5, 0x18 ;  /* 0x0000000504047291 */ /* 0x008fe2000f8ec0ff */
[----:B------:R-:W3:Y:S11]  /*09c0*/  FENCE.VIEW.ASYNC.S ;  /* 0x00000000000073c6 */ /* 0x000ef60000000000 */
[----:B---3--:R3:W4:Y:S01]  /*09d0*/  SYNCS.EXCH.64 URZ, [UR4+0x140], UR8 ;  /* 0x0001400804ff75b2 */ /* 0x0087220008000100 */
[----:B------:R3:W1:Y:S01]  /*09e0*/  SYNCS.EXCH.64 URZ, [UR4+0x160], UR6 ;  /* 0x0001600604ff75b2 */ /* 0x0006620008000100 */
[----:B------:R3:W1:Y:S01]  /*09f0*/  SYNCS.EXCH.64 URZ, [UR4+0x148], UR8 ;  /* 0x0001480804ff75b2 */ /* 0x0006620008000100 */
[----:B------:R3:W1:Y:S01]  /*0a00*/  SYNCS.EXCH.64 URZ, [UR4+0x168], UR6 ;  /* 0x0001680604ff75b2 */ /* 0x0006620008000100 */
[----:B------:R3:W1:Y:S01]  /*0a10*/  SYNCS.EXCH.64 URZ, [UR4+0x150], UR8 ;  /* 0x0001500804ff75b2 */ /* 0x0006620008000100 */
[----:B------:R3:W1:Y:S01]  /*0a20*/  SYNCS.EXCH.64 URZ, [UR4+0x170], UR6 ;  /* 0x0001700604ff75b2 */ /* 0x0006620008000100 */
[----:B------:R3:W1:Y:S01]  /*0a30*/  SYNCS.EXCH.64 URZ, [UR4+0x158], UR8 ;  /* 0x0001580804ff75b2 */ /* 0x0006620008000100 */
[----:B------:R3:W1:Y:S01]  /*0a40*/  SYNCS.EXCH.64 URZ, [UR4+0x178], UR6 ;  /* 0x0001780604ff75b2 */ /* 0x0006620008000100 */
[----:B------:R-:W-:Y:S01]  /*0a50*/  NOP ;  /* 0x0000000000007918 */ /* 0x000fe20000000000 */
.L_x_11:
[----:B------:R-:W2:Y:S01]  /*0a60*/  SHFL.IDX PT, R2, R79, RZ, 0x1f ;  /* 0x00001fff4f027589 */ /* 0x000ea200000e0000 */
[----:B------:R-:W-:Y:S01]  /*0a70*/  NOP ;  /* 0x0000000000007918 */ /* 0x000fe20000000000 */
[----:B--2---:R-:W-:-:S13]  /*0a80*/  ISETP.NE.AND P0, PT, R2, 0x3, PT ;  /* 0x000000030200780c */ /* 0x004fda0003f05270 */
[----:B------:R-:W-:Y:S05]  /*0a90*/  @P0 BRA `(.L_x_12) ;  /* 0x0000000000300947 */ /* 0x000fea0003800000 */
[----:B---3--:R-:W2:Y:S01]  /*0aa0*/  S2UR UR4, SR_CgaCtaId ;  /* 0x00000000000479c3 */ /* 0x008ea20000008800 */
[----:B------:R-:W-:Y:S01]  /*0ab0*/  UMOV UR6, 0x400 ;  /* 0x0000040000067882 */ /* 0x000fe20000000000 */
[----:B------:R-:W-:Y:S01]  /*0ac0*/  UMOV UR5, 0x20 ;  /* 0x0000002000057882 */ /* 0x000fe20000000000 */
[----:B------:R-:W-:Y:S01]  /*0ad0*/  ELECT P0, URZ, PT ;  /* 0x0000000000ff782f */ /* 0x000fe20003800000 */
[----:B--2---:R-:W-:Y:S02]  /*0ae0*/  ULEA UR6, UR4, UR6, 0x18 ;  /* 0x0000000604067291 */ /* 0x004fe4000f8ec0ff */
[----:B------:R-:W-:-:S04]  /*0af0*/  UIADD3 UR4, UPT, UPT, -UR5, 0x100000, URZ ;  /* 0x0010000005047890 */ /* 0x000fc8000fffe1ff */
[----:B------:R-:W-:Y:S02]  /*0b00*/  USHF.L.U32 UR5, UR4, 0xb, URZ ;  /* 0x0000000b04057899 */ /* 0x000fe400080006ff */
[----:B------:R-:W-:Y:S01]  /*0b10*/  USHF.L.U32 UR4, UR4, 0x1, URZ ;  /* 0x0000000104047899 */ /* 0x000fe200080006ff */
[----:B------:R-:W2:Y:S11]  /*0b20*/  FENCE.VIEW.ASYNC.S ;  /* 0x00000000000073c6 */ /* 0x000eb60000000000 */
[----:B--2---:R2:W3:Y:S01]  /*0b30*/  SYNCS.EXCH.64 URZ, [UR6+0x180], UR4 ;  /* 0x0001800406ff75b2 */ /* 0x0044e20008000100 */
[----:B------:R2:W1:Y:S01]  /*0b40*/  SYNCS.EXCH.64 URZ, [UR6+0x188], UR4 ;  /* 0x0001880406ff75b2 */ /* 0x0004620008000100 */
[----:B------:R-:W-:Y:S01]  /*0b50*/  NOP ;  /* 0x0000000000007918 */ /* 0x000fe20000000000 */
.L_x_12:
[----:B------:R-:W4:Y:S01]  /*0b60*/  SHFL.IDX PT, R2, R79, RZ, 0x1f ;  /* 0x00001fff4f027589 */ /* 0x000f2200000e0000 */
[----:B------:R-:W-:Y:S01]  /*0b70*/  NOP ;  /* 0x0000000000007918 */ /* 0x000fe20000000000 */
[----:B----4-:R-:W-:-:S13]  /*0b80*/  ISETP.NE.AND P0, PT, R2, 0x4, PT ;  /* 0x000000040200780c */ /* 0x010fda0003f05270 */
[----:B------:R-:W-:Y:S05]  /*0b90*/  @P0 BRA `(.L_x_13) ;  /* 0x00000000004c0947 */ /* 0x000fea0003800000 */
[----:B--23--:R-:W2:Y:S01]  /*0ba0*/  S2UR UR6, SR_CgaCtaId ;  /* 0x00000000000679c3 */ /* 0x00cea20000008800 */
[----:B------:R-:W-:Y:S01]  /*0bb0*/  UMOV UR4, 0x720 ;  /* 0x0000072000047882 */ /* 0x000fe20000000000 */
[----:B------:R-:W-:Y:S01]  /*0bc0*/  UMOV UR5, 0x400 ;  /* 0x0000040000057882 */ /* 0x000fe20000000000 */
[----:B------:R-:W-:Y:S01]  /*0bd0*/  USEL UR4, UR4, 0x620, UP5 ;  /* 0x0000062004047887 */ /* 0x000fe2000a800000 */
[----:B------:R-:W-:Y:S01]  /*0be0*/  UMOV UR8, 0x1 ;  /* 0x0000000100087882 */ /* 0x000fe20000000000 */
[----:B------:R-:W-:Y:S01]  /*0bf0*/  ELECT P0, URZ, PT ;  /* 0x0000000000ff782f */ /* 0x000fe20003800000 */
[----:B------:R-:W-:-:S04]  /*0c00*/  UIADD3 UR8, UPT, UPT, -UR8, 0x100000, URZ ;  /* 0x0010000008087890 */ /* 0x000fc8000fffe1ff */
[----:B------:R-:W-:Y:S02]  /*0c10*/  USHF.L.U32 UR9, UR8, 0xb, URZ ;  /* 0x0000000b08097899 */ /* 0x000fe400080006ff */
[----:B------:R-:W-:Y:S02]  /*0c20*/  USHF.L.U32 UR8, UR8, 0x1, URZ ;  /* 0x0000000108087899 */ /* 0x000fe400080006ff */
[----:B--2---:R-:W-:Y:S02]  /*0c30*/  ULEA UR6, UR6, UR5, 0x18 ;  /* 0x0000000506067291 */ /* 0x004fe4000f8ec0ff */
[----:B------:R-:W-:-:S04]  /*0c40*/  UIADD3 UR4, UPT, UPT, -UR4, 0x100000, URZ ;  /* 0x0010000004047890 */ /* 0x000fc8000fffe1ff */
[----:B------:R-:W-:Y:S02]  /*0c50*/  USHF.L.U32 UR5, UR4, 0xb, URZ ;  /* 0x0000000b04057899 */ /* 0x000fe400080006ff */
[----:B------:R-:W-:Y:S01]  /*0c60*/  USHF.L.U32 UR4, UR4, 0x1, URZ ;  /* 0x0000000104047899 */ /* 0x000fe200080006ff */
[----:B------:R-:W2:Y:S03]  /*0c70*/  FENCE.VIEW.ASYNC.S ;  /* 0x00000000000073c6 */ /* 0x000ea60000000000 */
[----:B--2---:R4:W2:Y:S08]  /*0c80*/  SYNCS.EXCH.64 URZ, [UR6+0x190], UR8 ;  /* 0x0001900806ff75b2 */ /* 0x0048b00008000100 */
[----:B------:R4:W3:Y:S01]  /*0c90*/  SYNCS.EXCH.64 URZ, [UR6+0x1a0], UR4 ;  /* 0x0001a00406ff75b2 */ /* 0x0008e20008000100 */
[----:B------:R4:W1:Y:S01]  /*0ca0*/  SYNCS.EXCH.64 URZ, [UR6+0x198], UR8 ;  /* 0x0001980806ff75b2 */ /* 0x0008620008000100 */
[----:B------:R4:W1:Y:S02]  /*0cb0*/  SYNCS.EXCH.64 URZ, [UR6+0x1a8], UR4 ;  /* 0x0001a80406ff75b2 */ /* 0x0008640008000100 */
[----:B----4-:R-:W-:Y:S01]  /*0cc0*/  NOP ;  /* 0x0000000000007918 */ /* 0x010fe20000000000 */
.L_x_13:
[----:B------:R-:W4:Y:S01]  /*0cd0*/  SHFL.IDX PT, R2, R79, RZ, 0x1f ;  /* 0x00001fff4f027589 */ /* 0x000f2200000e0000 */
[----:B------:R-:W-:Y:S01]  /*0ce0*/  NOP ;  /* 0x0000000000007918 */ /* 0x000fe20000000000 */
[----:B----4-:R-:W-:-:S13]  /*0cf0*/  ISETP.NE.AND P0, PT, R2, 0x5, PT ;  /* 0x000000050200780c */ /* 0x010fda0003f05270 */
[----:B------:R-:W-:Y:S05]  /*0d00*/  @P0 BRA `(.L_x_14) ;  /* 0x0000000000580947 */ /* 0x000fea0003800000 */
[----:B--23--:R-:W2:Y:S01]  /*0d10*/  S2UR UR4, SR_CgaCtaId ;  /* 0x00000000000479c3 */ /* 0x00cea20000008800 */
        /* <DEDUP_REMOVED lines=10> */
[----:B--2---:R-:W-:Y:S01]  /*0dc0*/  ULEA UR4, UR4, UR5, 0x18 ;  /* 0x0000000504047291 */ /* 0x004fe2000f8ec0ff */
[----:B------:R-:W2:Y:S11]  /*0dd0*/  FENCE.VIEW.ASYNC.S ;  /* 0x00000000000073c6 */ /* 0x000eb60000000000 */
[----:B--2---:R4:W2:Y:S01]  /*0de0*/  SYNCS.EXCH.64 URZ, [UR4+0x1b0], UR8 ;  /* 0x0001b00804ff75b2 */ /* 0x0048a20008000100 */
[----:B------:R4:W3:Y:S01]  /*0df0*/  SYNCS.EXCH.64 URZ, [UR4+0x1d0], UR6 ;  /* 0x0001d00604ff75b2 */ /* 0x0008e20008000100 */
[----:B------:R4:W1:Y:S01]  /*0e00*/  SYNCS.EXCH.64 URZ, [UR4+0x1b8], UR8 ;  /* 0x0001b80804ff75b2 */ /* 0x0008620008000100 */
[----:B------:R4:W1:Y:S01]  /*0e10*/  SYNCS.EXCH.64 URZ, [UR4+0x1d8], UR6 ;  /* 0x0001d80604ff75b2 */ /* 0x0008620008000100 */
[----:B------:R4:W1:Y:S01]  /*0e20*/  SYNCS.EXCH.64 URZ, [UR4+0x1c0], UR8 ;  /* 0x0001c00804ff75b2 */ /* 0x0008620008000100 */
[----:B------:R4:W1:Y:S01]  /*0e30*/  SYNCS.EXCH.64 URZ, [UR4+0x1e0], UR6 ;  /* 0x0001e00604ff75b2 */ /* 0x0008620008000100 */
[----:B------:R4:W1:Y:S01]  /*0e40*/  SYNCS.EXCH.64 URZ, [UR4+0x1c8], UR8 ;  /* 0x0001c80804ff75b2 */ /* 0x0008620008000100 */
[----:B------:R4:W1:Y:S02]  /*0e50*/  SYNCS.EXCH.64 URZ, [UR4+0x1e8], UR6 ;  /* 0x0001e80604ff75b2 */ /* 0x0008640008000100 */
[----:B----4-:R-:W-:Y:S01]  /*0e60*/  NOP ;  /* 0x0000000000007918 */ /* 0x010fe20000000000 */
.L_x_14:
[----:B------:R-:W4:Y:S01]  /*0e70*/  SHFL.IDX PT, R2, R79, RZ, 0x1f ;  /* 0x00001fff4f027589 */ /* 0x000f2200000e0000 */
[----:B------:R-:W1:Y:S01]  /*0e80*/  S2UR UR45, SR_CgaCtaId ;  /* 0x00000000002d79c3 */ /* 0x000e620000008800 */
[----:B------:R-:W-:Y:S01]  /*0e90*/  NOP ;  /* 0x0000000000007918 */ /* 0x000fe20000000000 */
[----:B----4-:R-:W-:-:S13]  /*0ea0*/  ISETP.NE.AND P0, PT, R2, 0x3, PT ;  /* 0x000000030200780c */ /* 0x010fda0003f05270 */
[----:B-1----:R-:W-:Y:S05]  /*0eb0*/  @P0 BRA `(.L_x_15) ;  /* 0x0000000000340947 */ /* 0x002fea0003800000 */
[----:B--23--:R-:W-:Y:S01]  /*0ec0*/  UMOV UR4, 0x400 ;  /* 0x0000040000047882 */ /* 0x00cfe20000000000 */
[----:B------:R-:W-:Y:S01]  /*0ed0*/  UMOV UR6, 0x20 ;  /* 0x0000002000067882 */ /* 0x000fe20000000000 */
[----:B------:R-:W-:Y:S02]  /*0ee0*/  ULEA UR4, UR45, UR4, 0x18 ;  /* 0x000000042d047291 */ /* 0x000fe4000f8ec0ff */
[----:B------:R-:W-:-:S04]  /*0ef0*/  UIADD3 UR6, UPT, UPT, -UR6, 0x100000, URZ ;  /* 0x0010000006067890 */ /* 0x000fc8000fffe1ff */
[----:B------:R-:W-:Y:S02]  /*0f00*/  USHF.L.U32 UR7, UR6, 0xb, URZ ;  /* 0x0000000b06077899 */ /* 0x000fe400080006ff */
[----:B------:R-:W-:Y:S01]  /*0f10*/  USHF.L.U32 UR6, UR6, 0x1, URZ ;  /* 0x0000000106067899 */ /* 0x000fe200080006ff */
[----:B------:R-:W-:Y:S01]  /*0f20*/  ELECT P0, URZ, PT ;  /* 0x0000000000ff782f */ /* 0x000fe20003800000 */
[----:B------:R-:W1:Y:S10]  /*0f30*/  FENCE.VIEW.ASYNC.S ;  /* 0x00000000000073c6 */ /* 0x000e740000000000 */
[----:B-1----:R1:W4:Y:S01]  /*0f40*/  SYNCS.EXCH.64 URZ, [UR4+0x1f0], UR6 ;  /* 0x0001f00604ff75b2 */ /* 0x0023220008000100 */
[----:B------:R1:W2:Y:S01]  /*0f50*/  SYNCS.EXCH.64 URZ, [UR4+0x200], UR6 ;  /* 0x0002000604ff75b2 */ /* 0x0002a20008000100 */
[----:B------:R1:W3:Y:S01]  /*0f60*/  SYNCS.EXCH.64 URZ, [UR4+0x1f8], UR6 ;  /* 0x0001f80604ff75b2 */ /* 0x0002e20008000100 */
[----:B------:R1:W1:Y:S01]  /*0f70*/  SYNCS.EXCH.64 URZ, [UR4+0x208], UR6 ;  /* 0x0002080604ff75b2 */ /* 0x0002620008000100 */
[----:B------:R-:W-:Y:S01]  /*0f80*/  NOP ;  /* 0x0000000000007918 */ /* 0x000fe20000000000 */
.L_x_15:
[----:B------:R-:W4:Y:S01]  /*0f90*/  LDCU UR33, c[0x0][0x36c] ;  /* 0x00006d80ff2177ac */ /* 0x000f220008000800 */
[----:B------:R-:W-:Y:S01]  /*0fa0*/  ISETP.NE.OR P3, PT, R0, 0x2, !P3 ;  /* 0x000000020000780c */ /* 0x000fe20005f65670 */
[----:B------:R-:W-:Y:S01]  /*0fb0*/  NOP ;  /* 0x0000000000007918 */ /* 0x000fe20000000000 */
[----:B------:R-:W-:Y:S01]  /*0fc0*/  LOP3.LUT R0, R87, 0x1f, RZ, 0xc0, !PT ;  /* 0x0000001f57007812 */ /* 0x000fe200078ec0ff */
[----:B------:R-:W-:Y:S02]  /*0fd0*/  UISETP.NE.AND UP6, UPT, UR17, URZ, UPT ;  /* 0x000000ff1100728c */ /* 0x000fe4000bfc5270 */
[----:B----4-:R-:W-:-:S09]  /*0fe0*/  UISETP.EQ.U32.AND UP0, UPT, UR33, 0x1, UPT ;  /* 0x000000012100788c */ /* 0x010fd2000bf02070 */
[----:B------:R-:W-:Y:S05]  /*0ff0*/  BRA.U !UP0, `(.L_x_16) ;  /* 0x0000000108087547 */ /* 0x000fea000b800000 */
[----:B-123--:R-:W-:Y:S01]  /*1000*/  UCGABAR_ARV ;  /* 0x00000000000079c7 */ /* 0x00efe20008000000 */
[----:B------:R-:W-:Y:S05]  /*1010*/  BRA `(.L_x_17) ;  /* 0x0000000000047947 */ /* 0x000fea0003800000 */
.L_x_16:
[----:B-123--:R-:W-:Y:S01]  /*1020*/  NOP ;  /* 0x0000000000007918 */ /* 0x00efe20000000000 */
.L_x_17:
[----:B------:R-:W1:Y:S01]  /*1030*/  S2UR UR16, SR_CTAID.X ;  /* 0x00000000001079c3 */ /* 0x000e620000002500 */
[----:B------:R-:W-:-:S05]  /*1040*/  CS2R.32 R80, SR_CgaSize ;  /* 0x0000000000507805 */ /* 0x000fca0000008a00 */
[----:B------:R-:W-:-:S05]  /*1050*/  IMAD R80, R80, -0xa0, RZ ;  /* 0xffffff6050507824 */ /* 0x000fca00078e02ff */
[----:B------:R-:W-:-:S14]  /*1060*/  R2UR UR5, R80 ;  /* 0x00000000500572ca */ /* 0x000fdc00000e0000 */
[----:B------:R-:W2:Y:S01]  /*1070*/  LDCU UR5, c[0x0][UR5+0x2b0] ;  /* 0x00005600050577ac */ /* 0x000ea20008000800 */
[----:B------:R-:W-:-:S05]  /*1080*/  CS2R.32 R80, SR_CgaSize ;  /* 0x0000000000507805 */ /* 0x000fca0000008a00 */
[----:B------:R-:W-:-:S05]  /*1090*/  IMAD R80, R80, -0xa0, RZ ;  /* 0xffffff6050507824 */ /* 0x000fca00078e02ff */
[----:B------:R-:W-:-:S14]  /*10a0*/  R2UR UR4, R80 ;  /* 0x00000000500472ca */ /* 0x000fdc00000e0000 */
[----:B------:R-:W3:Y:S01]  /*10b0*/  LDCU UR4, c[0x0][UR4+0x2b4] ;  /* 0x00005680040477ac */ /* 0x000ee20008000800 */
[----:B------:R-:W4:Y:S01]  /*10c0*/  S2UR UR20, SR_CTAID.Y ;  /* 0x00000000001479c3 */ /* 0x000f220000002600 */
[----:B------:R-:W-:-:S05]  /*10d0*/  CS2R.32 R80, SR_CgaSize ;  /* 0x0000000000507805 */ /* 0x000fca0000008a00 */
[----:B------:R-:W-:-:S05]  /*10e0*/  IMAD R80, R80, -0xa0, RZ ;  /* 0xffffff6050507824 */ /* 0x000fca00078e02ff */
[----:B------:R-:W-:-:S14]  /*10f0*/  R2UR UR7, R80 ;  /* 0x00000000500772ca */ /* 0x000fdc00000e0000 */
[----:B------:R-:W3:Y:S01]  /*1100*/  LDCU UR7, c[0x0][UR7+0x2a0] ;  /* 0x00005400070777ac */ /* 0x000ee20008000800 */
[----:B------:R-:W-:-:S05]  /*1110*/  CS2R.32 R80, SR_CgaSize ;  /* 0x0000000000507805 */ /* 0x000fca0000008a00 */
[----:B------:R-:W-:-:S05]  /*1120*/  IMAD R80, R80, -0xa0, RZ ;  /* 0xffffff6050507824 */ /* 0x000fca00078e02ff */
[----:B------:R-:W-:-:S14]  /*1130*/  R2UR UR61, R80 ;  /* 0x00000000503d72ca */ /* 0x000fdc00000e0000 */
[----:B------:R-:W3:Y:S01]  /*1140*/  LDCU UR61, c[0x0][UR61+0x2a4] ;  /* 0x000054803d3d77ac */ /* 0x000ee20008000800 */
[----:B------:R-:W-:Y:S02]  /*1150*/  ULOP3.LUT UR47, UR45, 0x1, URZ, 0xc0, !UPT ;  /* 0x000000012d2f7892 */ /* 0x000fe4000f8ec0ff */
[----:B------:R-:W-:Y:S02]  /*1160*/  USHF.R.U32.HI UR29, URZ, 0x1, UR45 ;  /* 0x00000001ff1d7899 */ /* 0x000fe4000801162d */
[----:B------:R-:W-:Y:S02]  /*1170*/  UISETP.GT.U32.AND UP1, UPT, UR47, 0xffff, UPT ;  /* 0x0000ffff2f00788c */ /* 0x000fe4000bf24070 */
[----:B------:R-:W-:Y:S01]  /*1180*/  USHF.L.U32 UR28, UR45, 0x8, URZ ;  /* 0x000000082d1c7899 */ /* 0x000fe200080006ff */
[----:B-1----:R-:W-:Y:S01]  /*1190*/  I2FP.F32.U32 R3, UR16 ;  /* 0x0000001000037c45 */ /* 0x002fe20008201000 */
[----:B------:R-:W-:Y:S01]  /*11a0*/  USHF.L.U32 UR27, UR45, 0xc, URZ ;  /* 0x0000000c2d1b7899 */ /* 0x000fe200080006ff */
[----:B------:R-:W1:Y:S03]  /*11b0*/  LDCU UR25, c[0x0][0xb24] ;  /* 0x00016480ff1977ac */ /* 0x000e660008000800 */
[----:B--2---:R-:W-:Y:S01]  /*11c0*/  FMUL R3, R3, UR5 ;  /* 0x0000000503037c20 */ /* 0x004fe20008400000 */
[----:B------:R-:W2:Y:S01]  /*11d0*/  LDCU UR42, c[0x0][0xb24] ;  /* 0x00016480ff2a77ac */ /* 0x000ea20008000800 */
[----:B----4-:R-:W-:-:S04]  /*11e0*/  I2FP.F32.U32 R2, UR20 ;  /* 0x0000001400027c45 */ /* 0x010fc80008201000 */
[----:B------:R-:W4:Y:S01]  /*11f0*/  F2I.U32.TRUNC.NTZ R3, R3 ;  /* 0x0000000300037305 */ /* 0x000f22000020f000 */
[----:B------:R-:W1:Y:S01]  /*1200*/  LDCU UR32, c[0x0][0xb30] ;  /* 0x00016600ff2077ac */ /* 0x000e620008000800 */
[----:B---3--:R-:W-:Y:S01]  /*1210*/  FMUL R2, R2, UR4 ;  /* 0x0000000402027c20 */ /* 0x008fe20008400000 */
[----:B------:R-:W-:Y:S01]  /*1220*/  ULOP3.LUT UR4, UR45, 0x6, URZ, 0xc0, !UPT ;  /* 0x000000062d047892 */ /* 0x000fe2000f8ec0ff */
[----:B------:R-:W-:-:S04]  /*1230*/  UMOV UR14, 0x55 ;  /* 0x00000055000e7882 */ /* 0x000fc80000000000 */
[----:B------:R-:W3:Y:S01]  /*1240*/  F2I.U32.TRUNC.NTZ R2, R2 ;  /* 0x0000000200027305 */ /* 0x000ee2000020f000 */
[----:B------:R-:W-:Y:S01]  /*1250*/  UISETP.GT.U32.AND UP0, UPT, UR4, 0xffff, UPT ;  /* 0x0000ffff0400788c */ /* 0x000fe2000bf04070 */
[----:B------:R-:W-:Y:S01]  /*1260*/  UMOV UR15, 0x3 ;  /* 0x00000003000f7882 */ /* 0x000fe20000000000 */
[----:B------:R-:W-:Y:S02]  /*1270*/  USEL UR24, UR47, 0xffff, !UP1 ;  /* 0x0000ffff2f187887 */ /* 0x000fe4000c800000 */
[----:B------:R-:W-:Y:S01]  /*1280*/  USEL UR21, UR4, 0xffff, !UP0 ;  /* 0x0000ffff04157887 */ /* 0x000fe2000c000000 */
[----:B----4-:R-:W-:Y:S02]  /*1290*/  R2UR UR5, R3 ;  /* 0x00000000030572ca */ /* 0x010fe400000e0000 */
[----:B---3--:R-:W-:Y:S02]  /*12a0*/  R2UR UR6, R2 ;  /* 0x00000000020672ca */ /* 0x008fe400000e0000 */
[----:B------:R-:W-:-:S09]  /*12b0*/  PRMT R2, RZ, 0x7610, R2 ;  /* 0x00007610ff027816 */ /* 0x000fd20000000002 */
[----:B------:R-:W-:-:S04]  /*12c0*/  UIADD3 UR5, UPT, UPT, -UR5, URZ, URZ ;  /* 0x000000ff05057290 */ /* 0x000fc8000fffe1ff */
[----:B------:R-:W-:Y:S02]  /*12d0*/  UIMAD UR5, UR7, UR5, UR16 ;  /* 0x00000005070572a4 */ /* 0x000fe4000f8e0210 */
[----:B------:R-:W-:-:S04]  /*12e0*/  UIADD3 UR4, UPT, UPT, -UR6, URZ, URZ ;  /* 0x000000ff06047290 */ /* 0x000fc8000fffe1ff */
[----:B------:R-:W-:Y:S01]  /*12f0*/  IMAD.U32 R80, RZ, RZ, UR5 ;  /* 0x00000005ff507e24 */ /* 0x000fe2000f8e00ff */
[----:B------:R-:W-:Y:S01]  /*1300*/  UIMAD UR61, UR61, UR4, UR20 ;  /* 0x000000043d3d72a4 */ /* 0x000fe2000f8e0214 */
[----:B-12---:R-:W-:Y:S11]  /*1310*/  BRA.U UP6, `(.L_x_18) ;  /* 0x0000000106707547 */ /* 0x006ff6000b800000 */
[----:B------:R-:W-:Y:S01]  /*1320*/  R2UR UR7, R80 ;  /* 0x00000000500772ca */ /* 0x000fe200000e0000 */
[----:B------:R-:W-:Y:S02]  /*1330*/  UISETP.NE.AND UP2, UPT, UR61, 0x2, UPT ;  /* 0x000000023d00788c */ /* 0x000fe4000bf45270 */
[----:B------:R-:W-:Y:S02]  /*1340*/  UISETP.NE.AND UP4, UPT, UR61, URZ, UPT ;  /* 0x000000ff3d00728c */ /* 0x000fe4000bf85270 */
[----:B------:R-:W-:Y:S02]  /*1350*/  UISETP.NE.AND UP0, UPT, UR61, 0x1, UPT ;  /* 0x000000013d00788c */ /* 0x000fe4000bf05270 */
[----:B------:R-:W-:Y:S02]  /*1360*/  USEL UR4, URZ, 0x10, UP2 ;  /* 0x00000010ff047887 */ /* 0x000fe40009000000 */
[----:B------:R-:W-:Y:S02]  /*1370*/  USEL UR12, URZ, 0x20, UP2 ;  /* 0x00000020ff0c7887 */ /* 0x000fe40009000000 */
[----:B------:R-:W-:-:S02]  /*1380*/  USEL UR5, URZ, 0x4, UP0 ;  /* 0x00000004ff057887 */ /* 0x000fc40008000000 */
[----:B------:R-:W-:Y:S02]  /*1390*/  UISETP.NE.AND UP3, UPT, UR7, URZ, UPT ;  /* 0x000000ff0700728c */ /* 0x000fe4000bf65270 */
[----:B------:R-:W-:Y:S02]  /*13a0*/  UISETP.NE.AND UP1, UPT, UR61, 0x3, UPT ;  /* 0x000000033d00788c */ /* 0x000fe4000bf25270 */
[----:B------:R-:W-:Y:S02]  /*13b0*/  UISETP.NE.AND UP2, UPT, UR7, URZ, UP4 ;  /* 0x000000ff0700728c */ /* 0x000fe4000a745270 */
[----:B------:R-:W-:Y:S02]  /*13c0*/  USEL UR11, URZ, 0x8, UP0 ;  /* 0x00000008ff0b7887 */ /* 0x000fe40008000000 */
[----:B------:R-:W-:Y:S02]  /*13d0*/  UISETP.NE.AND UP0, UPT, UR7, 0x1, UPT ;  /* 0x000000010700788c */ /* 0x000fe4000bf05270 */
[----:B------:R-:W-:-:S02]  /*13e0*/  USEL UR6, URZ, 0x2, UP4 ;  /* 0x00000002ff067887 */ /* 0x000fc4000a000000 */
[----:B------:R-:W-:Y:S02]  /*13f0*/  USEL UR7, URZ, 0x40, UP1 ;  /* 0x00000040ff077887 */ /* 0x000fe40008800000 */
[----:B------:R-:W-:Y:S02]  /*1400*/  USEL UR10, URZ, 0x1, UP2 ;  /* 0x00000001ff0a7887 */ /* 0x000fe40009000000 */
[----:B------:R-:W-:Y:S02]  /*1410*/  USEL UR8, UR5, 0x4, UP3 ;  /* 0x0000000405087887 */ /* 0x000fe40009800000 */
[----:B------:R-:W-:Y:S02]  /*1420*/  USEL UR4, UR4, 0x10, UP3 ;  /* 0x0000001004047887 */ /* 0x000fe40009800000 */
[----:B------:R-:W-:Y:S02]  /*1430*/  USEL UR9, UR7, 0x40, UP3 ;  /* 0x0000004007097887 */ /* 0x000fe40009800000 */
[----:B------:R-:W-:-:S02]  /*1440*/  USEL UR5, UR6, 0x2, UP0 ;  /* 0x0000000206057887 */ /* 0x000fc40008000000 */
[----:B------:R-:W-:Y:S02]  /*1450*/  UIADD3 UR4, UPT, UPT, UR4, UR8, UR10 ;  /* 0x0000000804047290 */ /* 0x000fe4000fffe00a */
[----:B------:R-:W-:Y:S02]  /*1460*/  USEL UR13, URZ, 0x80, UP1 ;  /* 0x00000080ff0d7887 */ /* 0x000fe40008800000 */
[----:B------:R-:W-:Y:S02]  /*1470*/  USEL UR7, UR11, 0x8, UP0 ;  /* 0x000000080b077887 */ /* 0x000fe40008000000 */
[----:B------:R-:W-:Y:S02]  /*1480*/  USEL UR6, UR12, 0x20, UP0 ;  /* 0x000000200c067887 */ /* 0x000fe40008000000 */
[----:B------:R-:W-:Y:S02]  /*1490*/  UIADD3 UR4, UPT, UPT, UR5, UR9, UR4 ;  /* 0x0000000905047290 */ /* 0x000fe4000fffe004 */
[----:B------:R-:W-:-:S02]  /*14a0*/  USEL UR5, UR13, 0x80, UP0 ;  /* 0x000000800d057887 */ /* 0x000fc40008000000 */
[----:B------:R-:W-:-:S04]  /*14b0*/  UIADD3 UR4, UPT, UPT, UR6, UR7, UR4 ;  /* 0x0000000706047290 */ /* 0x000fc8000fffe004 */
[----:B------:R-:W-:-:S06]  /*14c0*/  UIADD3 UR4, UPT, UPT, UR4, UR5, URZ ;  /* 0x0000000504047290 */ /* 0x000fcc000fffe0ff */
[----:B------:R-:W-:-:S07]  /*14d0*/  MOV R2, UR4 ;  /* 0x0000000400027c02 */ /* 0x000fce0008000f00 */
.L_x_18:
[----:B------:R-:W1:Y:S01]  /*14e0*/  S2UR UR36, SR_CTAID.Z ;  /* 0x00000000002479c3 */ /* 0x000e620000002700 */
[----:B------:R-:W-:Y:S02]  /*14f0*/  UISETP.GE.AND UP0, UPT, UR25, 0x1, UPT ;  /* 0x000000011900788c */ /* 0x000fe4000bf06270 */
[----:B------:R-:W-:Y:S02]  /*1500*/  ULOP3.LUT UR24, UR24, 0xffff, URZ, 0xc0, !UPT ;  /* 0x0000ffff18187892 */ /* 0x000fe4000f8ec0ff */
[----:B------:R-:W-:Y:S02]  /*1510*/  ULOP3.LUT UR21, UR21, 0xffff, URZ, 0xc0, !UPT ;  /* 0x0000ffff15157892 */ /* 0x000fe4000f8ec0ff */
[----:B------:R-:W-:Y:S02]  /*1520*/  UISETP.NE.AND UP3, UPT, UR17, 0x2, UPT ;  /* 0x000000021100788c */ /* 0x000fe4000bf65270 */
[----:B------:R-:W-:Y:S02]  /*1530*/  ULOP3.LUT UR28, UR28, 0x600, URZ, 0xc0, !UPT ;  /* 0x000006001c1c7892 */ /* 0x000fe4000f8ec0ff */
[----:B------:R-:W-:-:S02]  /*1540*/  ULOP3.LUT UR27, UR27, 0x1000, URZ, 0xc0, !UPT ;  /* 0x000010001b1b7892 */ /* 0x000fc4000f8ec0ff */
[----:B------:R-:W-:Y:S02]  /*1550*/  USHF.L.U32 UR24, UR14, UR24, URZ ;  /* 0x000000180e187299 */ /* 0x000fe400080006ff */
[----:B------:R-:W-:Y:S01]  /*1560*/  USHF.L.U32 UR21, UR15, UR21, URZ ;  /* 0x000000150f157299 */ /* 0x000fe200080006ff */
[----:B------:R-:W-:Y:S11]  /*1570*/  BRA.U !UP0, `(.L_x_19) ;  /* 0x0000000108d47547 */ /* 0x000ff6000b800000 */
[----:B------:R-:W2:Y:S01]  /*1580*/  LDCU.128 UR12, c[0x0][0xb10] ;  /* 0x00016200ff0c77ac */ /* 0x000ea20008000c00 */
[----:B------:R-:W3:Y:S01]  /*1590*/  LDCU UR6, c[0x0][0x370] ;  /* 0x00006e00ff0677ac */ /* 0x000ee20008000800 */
[----:B------:R-:W4:Y:S01]  /*15a0*/  LDCU UR5, c[0x0][0x374] ;  /* 0x00006e80ff0577ac */ /* 0x000f220008000800 */
[----:B------:R-:W1:Y:S01]  /*15b0*/  LDCU UR26, c[0x0][0xb0c] ;  /* 0x00016180ff1a77ac */ /* 0x000e620008000800 */
[----:B------:R-:W1:Y:S01]  /*15c0*/  LDCU UR7, c[0x0][0xb20] ;  /* 0x00016400ff0777ac */ /* 0x000e620008000800 */
[----:B------:R-:W1:Y:S01]  /*15d0*/  LDCU.64 UR8, c[0x0][0xb28] ;  /* 0x00016500ff0877ac */ /* 0x000e620008000a00 */
[----:B--2---:R-:W-:Y:S02]  /*15e0*/  UISETP.NE.AND UP0, UPT, UR14, 0x1, UPT ;  /* 0x000000010e00788c */ /* 0x004fe4000bf05270 */
[----:B----4-:R-:W-:Y:S02]  /*15f0*/  UIMAD.WIDE.U32 UR10, UR5, UR15, URZ ;  /* 0x0000000f050a72a5 */ /* 0x010fe4000f8e00ff */
[----:B---3--:R-:W-:-:S02]  /*1600*/  UIMAD.WIDE.U32 UR22, UR6, UR12, URZ ;  /* 0x0000000c061672a5 */ /* 0x008fc4000f8e00ff */
[----:B-1----:R-:W-:Y:S02]  /*1610*/  UISETP.NE.AND UP1, UPT, UR26, 0x1, UPT ;  /* 0x000000011a00788c */ /* 0x002fe4000bf25270 */
[----:B------:R-:W-:Y:S01]  /*1620*/  UISETP.NE.AND UP2, UPT, UR25, 0x1, UPT ;  /* 0x000000011900788c */ /* 0x000fe2000bf45270 */
[----:B------:R-:W-:Y:S02]  /*1630*/  UMOV UR10, UR11 ;  /* 0x0000000b000a7c82 */ /* 0x000fe40008000000 */
[----:B------:R-:W-:Y:S01]  /*1640*/  UMOV UR22, UR23 ;  /* 0x0000001700167c82 */ /* 0x000fe20008000000 */
[----:B------:R-:W-:Y:S02]  /*1650*/  @UP0 USHF.R.U32.HI UR5, URZ, UR7, UR10 ;  /* 0x00000007ff050299 */ /* 0x000fe4000801160a */
[----:B------:R-:W-:Y:S02]  /*1660*/  UIMAD.WIDE.U32 UR30, UR20, UR15, URZ ;  /* 0x0000000f141e72a5 */ /* 0x000fe4000f8e00ff */
[----:B------:R-:W-:-:S02]  /*1670*/  UIMAD.WIDE.U32 UR10, UR5, UR8, URZ ;  /* 0x00000008050a72a5 */ /* 0x000fc4000f8e00ff */
[----:B------:R-:W-:Y:S02]  /*1680*/  @UP1 USHF.R.U32.HI UR6, URZ, UR13, UR22 ;  /* 0x0000000dff061299 */ /* 0x000fe40008011616 */
[----:B------:R-:W-:Y:S02]  /*1690*/  UIMAD.WIDE.U32 UR18, UR16, UR12, URZ ;  /* 0x0000000c101272a5 */ /* 0x000fe4000f8e00ff */
[----:B------:R-:W-:Y:S01]  /*16a0*/  UIMAD.WIDE.U32 UR22, UR6, UR8, URZ ;  /* 0x00000008061672a5 */ /* 0x000fe2000f8e00ff */
[----:B------:R-:W-:Y:S01]  /*16b0*/  UMOV UR4, UR31 ;  /* 0x0000001f00047c82 */ /* 0x000fe20008000000 */
[----:B------:R-:W-:Y:S01]  /*16c0*/  UMOV UR10, UR11 ;  /* 0x0000000b000a7c82 */ /* 0x000fe20008000000 */
[----:B------:R-:W-:Y:S02]  /*16d0*/  USHF.R.U32.HI UR4, URZ, UR7, UR4 ;  /* 0x00000007ff047299 */ /* 0x000fe40008011604 */
[----:B------:R-:W-:Y:S01]  /*16e0*/  @UP2 USHF.R.U32.HI UR5, URZ, UR9, UR10 ;  /* 0x00000009ff052299 */ /* 0x000fe2000801160a */
[----:B------:R-:W-:Y:S01]  /*16f0*/  UMOV UR18, UR19 ;  /* 0x0000001300127c82 */ /* 0x000fe20008000000 */
[----:B------:R-:W-:Y:S01]  /*1700*/  UMOV UR22, UR23 ;  /* 0x0000001700167c82 */ /* 0x000fe20008000000 */
[----:B------:R-:W-:-:S02]  /*1710*/  USHF.R.U32.HI UR13, URZ, UR13, UR18 ;  /* 0x0000000dff0d7299 */ /* 0x000fc40008011612 */
[----:B------:R-:W-:Y:S02]  /*1720*/  USEL UR4, UR20, UR4, !UP0 ;  /* 0x0000000414047287 */ /* 0x000fe4000c000000 */
[----:B------:R-:W-:Y:S02]  /*1730*/  @UP2 USHF.R.U32.HI UR6, URZ, UR9, UR22 ;  /* 0x00000009ff062299 */ /* 0x000fe40008011616 */
[----:B------:R-:W-:Y:S02]  /*1740*/  UIMAD UR7, UR5, UR25, URZ ;  /* 0x00000019050772a4 */ /* 0x000fe4000f8e02ff */
[----:B------:R-:W-:Y:S02]  /*1750*/  USEL UR5, UR16, UR13, !UP1 ;  /* 0x0000000d10057287 */ /* 0x000fe4000c800000 */
[----:B------:R-:W-:Y:S02]  /*1760*/  UIMAD UR12, UR6, UR25, URZ ;  /* 0x00000019060c72a4 */ /* 0x000fe4000f8e02ff */
[----:B------:R-:W-:-:S02]  /*1770*/  UISETP.GE.AND UP0, UPT, UR4, UR7, UPT ;  /* 0x000000070400728c */ /* 0x000fc4000bf06270 */
[----:B------:R-:W-:Y:S02]  /*1780*/  UIMAD.WIDE.U32 UR10, UR4, UR8, URZ ;  /* 0x00000008040a72a5 */ /* 0x000fe4000f8e00ff */
[----:B------:R-:W-:Y:S02]  /*1790*/  UISETP.GE.OR UP0, UPT, UR5, UR12, UP0 ;  /* 0x0000000c0500728c */ /* 0x000fe40008706670 */
[----:B------:R-:W-:Y:S02]  /*17a0*/  UIMAD.WIDE.U32 UR12, UR5, UR8, URZ ;  /* 0x00000008050c72a5 */ /* 0x000fe4000f8e00ff */
[----:B------:R-:W-:Y:S01]  /*17b0*/  UIADD3 UR10, UPT, UPT, -UR4, URZ, URZ ;  /* 0x000000ff040a7290 */ /* 0x000fe2000fffe1ff */
[----:B------:R-:W-:Y:S01]  /*17c0*/  UMOV UR8, UR11 ;  /* 0x0000000b00087c82 */ /* 0x000fe20008000000 */
[----:B------:R-:W-:Y:S02]  /*17d0*/  UIADD3 UR11, UPT, UPT, -UR5, URZ, URZ ;  /* 0x000000ff050b7290 */ /* 0x000fe4000fffe1ff */
[----:B------:R-:W-:-:S03]  /*17e0*/  USHF.R.U32.HI UR8, URZ, UR9, UR8 ;  /* 0x00000009ff087299 */ /* 0x000fc60008011608 */
[----:B------:R-:W-:Y:S01]  /*17f0*/  @!UP0 UMOV UR7, UR13 ;  /* 0x0000000d00078c82 */ /* 0x000fe20008000000 */
[----:B------:R-:W-:Y:S02]  /*1800*/  UIMAD UR20, UR14, UR10, UR20 ;  /* 0x0000000a0e1472a4 */ /* 0x000fe4000f8e0214 */
[----:B------:R-:W-:Y:S02]  /*1810*/  USEL UR8, UR4, UR8, !UP2 ;  /* 0x0000000804087287 */ /* 0x000fe4000d000000 */
[----:B------:R-:W-:Y:S02]  /*1820*/  @!UP0 USHF.R.U32.HI UR7, URZ, UR9, UR7 ;  /* 0x00000009ff078299 */ /* 0x000fe40008011607 */
[----:B------:R-:W-:Y:S02]  /*1830*/  UIADD3 UR9, UPT, UPT, -UR8, URZ, URZ ;  /* 0x000000ff08097290 */ /* 0x000fe4000fffe1ff */
[----:B------:R-:W-:Y:S02]  /*1840*/  @!UP0 USEL UR7, UR5, UR7, !UP2 ;  /* 0x0000000705078287 */ /* 0x000fe4000d000000 */
[----:B------:R-:W-:-:S02]  /*1850*/  UIMAD UR9, UR25, UR9, UR4 ;  /* 0x00000009190972a4 */ /* 0x000fc4000f8e0204 */
[----:B------:R-:W-:Y:S02]  /*1860*/  @!UP0 UIADD3 UR8, UPT, UPT, UR8, -UR7, URZ ;  /* 0x8000000708088290 */ /* 0x000fe4000fffe0ff */
[----:B------:R-:W-:Y:S02]  /*1870*/  @!UP0 UIMAD UR6, UR9, UR6, UR7 ;  /* 0x00000006090682a4 */ /* 0x000fe4000f8e0207 */
[----:B------:R-:W-:Y:S02]  /*1880*/  @!UP0 UIMAD UR4, UR8, UR25, UR5 ;  /* 0x00000019080482a4 */ /* 0x000fe4000f8e0205 */
[----:B------:R-:W-:Y:S02]  /*1890*/  UIMAD UR16, UR26, UR11, UR16 ;  /* 0x0000000b1a1072a4 */ /* 0x000fe4000f8e0210 */
[----:B------:R-:W-:Y:S01]  /*18a0*/  UIMAD UR20, UR4, UR14, UR20 ;  /* 0x0000000e041472a4 */ /* 0x000fe2000f8e0214 */
[----:B------:R-:W-:Y:S02]  /*18b0*/  @!UP0 UMOV UR5, UR6 ;  /* 0x0000000600058c82 */ /* 0x000fe40008000000 */
[----:B------:R-:W-:-:S12]  /*18c0*/  UIMAD UR16, UR5, UR26, UR16 ;  /* 0x0000001a051072a4 */ /* 0x000fd8000f8e0210 */
.L_x_19:
[----:B------:R-:W-:-:S09]  /*18d0*/  UISETP.NE.AND UP0, UPT, UR32, 0x1, UPT ;  /* 0x000000012000788c */ /* 0x000fd2000bf05270 */
[----:B------:R-:W-:Y:S05]  /*18e0*/  BRA.U UP0, `(.L_x_20) ;  /* 0x0000000100447547 */ /* 0x000fea000b800000 */
[----:B------:R-:W2:Y:S01]  /*18f0*/  LDCU.128 UR8, c[0x0][0xb10] ;  /* 0x00016200ff0877ac */ /* 0x000ea20008000c00 */
[----:B------:R-:W3:Y:S01]  /*1900*/  LDCU UR12, c[0x0][0xb0c] ;  /* 0x00016180ff0c77ac */ /* 0x000ee20008000800 */
[----:B------:R-:W4:Y:S01]  /*1910*/  LDCU UR13, c[0x0][0xb20] ;  /* 0x00016400ff0d77ac */ /* 0x000f220008000800 */
[----:B--2---:R-:W-:Y:S02]  /*1920*/  UIMAD.WIDE.U32 UR6, UR16, UR8, URZ ;  /* 0x00000008100672a5 */ /* 0x004fe4000f8e00ff */
[----:B------:R-:W-:Y:S02]  /*1930*/  UIMAD.WIDE.U32 UR4, UR20, UR11, URZ ;  /* 0x0000000b140472a5 */ /* 0x000fe4000f8e00ff */
[----:B---3--:R-:W-:Y:S02]  /*1940*/  UISETP.NE.AND UP1, UPT, UR12, 0x1, UPT ;  /* 0x000000010c00788c */ /* 0x008fe4000bf25270 */
[----:B------:R-:W-:Y:S01]  /*1950*/  UISETP.NE.AND UP0, UPT, UR10, 0x1, UPT ;  /* 0x000000010a00788c */ /* 0x000fe2000bf05270 */
[----:B------:R-:W-:-:S02]  /*1960*/  UMOV UR6, UR7 ;  /* 0x0000000700067c82 */ /* 0x000fc40008000000 */
[----:B------:R-:W-:Y:S01]  /*1970*/  UMOV UR4, UR5 ;  /* 0x0000000500047c82 */ /* 0x000fe20008000000 */
[----:B------:R-:W-:Y:S02]  /*1980*/  USHF.R.U32.HI UR9, URZ, UR9, UR6 ;  /* 0x00000009ff097299 */ /* 0x000fe40008011606 */
[----:B----4-:R-:W-:Y:S02]  /*1990*/  USHF.R.U32.HI UR4, URZ, UR13, UR4 ;  /* 0x0000000dff047299 */ /* 0x010fe40008011604 */
[----:B------:R-:W-:Y:S02]  /*19a0*/  USEL UR5, UR16, UR9, !UP1 ;  /* 0x0000000910057287 */ /* 0x000fe4000c800000 */
[----:B------:R-:W-:-:S04]  /*19b0*/  USEL UR4, UR20, UR4, !UP0 ;  /* 0x0000000414047287 */ /* 0x000fc8000c000000 */
[----:B------:R-:W-:Y:S02]  /*19c0*/  UIADD3 UR6, UPT, UPT, UR5, -UR4, URZ ;  /* 0x8000000405067290 */ /* 0x000fe4000fffe0ff */
[----:B------:R-:W-:Y:S02]  /*19d0*/  UIADD3 UR4, UPT, UPT, -UR5, UR4, URZ ;  /* 0x0000000405047290 */ /* 0x000fe4000fffe1ff */
[----:B------:R-:W-:Y:S02]  /*19e0*/  UIMAD UR20, UR6, UR10, UR20 ;  /* 0x0000000a061472a4 */ /* 0x000fe4000f8e0214 */
[----:B------:R-:W-:-:S12]  /*19f0*/  UIMAD UR16, UR4, UR12, UR16 ;  /* 0x0000000c041072a4 */ /* 0x000fd8000f8e0210 */
.L_x_20:
[----:B------:R-:W-:-:S09]  /*1a00*/  UISETP.EQ.U32.AND UP0, UPT, UR33, 0x1, UPT ;  /* 0x000000012100788c */ /* 0x000fd2000bf02070 */
[----:B------:R-:W-:Y:S05]  /*1a10*/  BRA.U !UP0, `(.L_x_21) ;  /* 0x00000001080c7547 */ /* 0x000fea000b800000 */
[----:B------:R-:W-:Y:S01]  /*1a20*/  UCGABAR_WAIT ;  /* 0x0000000000007dc7 */ /* 0x000fe20008000000 */
[----:B------:R-:W-:Y:S01]  /*1a30*/  CCTL.IVALL ;  /* 0x00000000ff00798f */ /* 0x000fe20002000000 */
[----:B------:R-:W-:Y:S05]  /*1a40*/  BRA `(.L_x_22) ;  /* 0x0000000000047947 */ /* 0x000fea0003800000 */
.L_x_21:
[----:B------:R-:W-:Y:S06]  /*1a50*/  BAR.SYNC.DEFER_BLOCKING 0x0 ;  /* 0x0000000000007b1d */ /* 0x000fec0000010000 */
.L_x_22:
[----:B------:R-:W-:Y:S05]  /*1a60*/  BRA.U UP3, `(.L_x_23) ;  /* 0x0000001d03107547 */ /* 0x000fea000b800000 */
[----:B------:R-:W2:Y:S01]  /*1a70*/  LDCU UR6, c[0x0][0x38c] ;  /* 0x00007180ff0677ac */ /* 0x000ea20008000800 */
[----:B------:R-:W-:Y:S01]  /*1a80*/  PLOP3.LUT P1, PT, PT, PT, UP5, 0x80, 0x8 ;  /* 0x000000000008781c */ /* 0x000fe20003f2f058 */
[----:B------:R-:W-:Y:S01]  /*1a90*/  IMAD.MOV.U32 R12, RZ, RZ, 0x1 ;  /* 0x00000001ff0c7424 */ /* 0x000fe200078e00ff */
[----:B------:R-:W-:Y:S01]  /*1aa0*/  ISETP.EQ.OR P2, PT, R0, RZ, P3 ;  /* 0x000000ff0000720c */ /* 0x000fe20001f42670 */
[----:B------:R-:W-:Y:S01]  /*1ab0*/  UISETP.NE.AND UP1, UPT, UR17, URZ, UPT ;  /* 0x000000ff1100728c */ /* 0x000fe2000bf25270 */
[----:B------:R-:W-:Y:S02]  /*1ac0*/  PLOP3.LUT P1, PT, P1, PT, PT, 0x8, 0x80 ;  /* 0x000000000080781c */ /* 0x000fe40000f2e170 */
[----:B------:R-:W-:Y:S01]  /*1ad0*/  CS2R R10, SRZ ;  /* 0x00000000000a7805 */ /* 0x000fe2000001ff00 */
[----:B------:R-:W-:Y:S01]  /*1ae0*/  IMAD.MOV.U32 R9, RZ, RZ, RZ ;  /* 0x000000ffff097224 */ /* 0x000fe200078e00ff */
[----:B------:R-:W3:Y:S01]  /*1af0*/  LDCU UR40, c[0x0][0x370] ;  /* 0x00006e00ff2877ac */ /* 0x000ee20008000800 */
[----:B------:R-:W-:Y:S01]  /*1b00*/  IMAD.MOV.U32 R8, RZ, RZ, 0x1 ;  /* 0x00000001ff087424 */ /* 0x000fe200078e00ff */
[----:B------:R-:W-:Y:S01]  /*1b10*/  USEL UR26, UR46, 0x2, UP1 ;  /* 0x000000022e1a7887 */ /* 0x000fe20008800000 */
[----:B------:R-:W4:Y:S01]  /*1b20*/  LDCU.64 UR30, c[0x0][0x348] ;  /* 0x00006900ff1e77ac */ /* 0x000f220008000a00 */
[----:B--2---:R-:W-:-:S02]  /*1b30*/  UIADD3 UR5, UPT, UPT, UR6, 0x1f, URZ ;  /* 0x0000001f06057890 */ /* 0x004fc4000fffe0ff */
[----:B------:R-:W-:Y:S02]  /*1b40*/  UIADD3 UR48, UPT, UPT, UR6, 0x3e, URZ ;  /* 0x0000003e06307890 */ /* 0x000fe4000fffe0ff */
[----:B------:R-:W-:Y:S01]  /*1b50*/  USHF.R.S32.HI UR4, URZ, 0x1f, UR5 ;  /* 0x0000001fff047899 */ /* 0x000fe20008011405 */
[----:B------:R-:W2:Y:S03]  /*1b60*/  LDCU UR39, c[0x0][0x374] ;  /* 0x00006e80ff2777ac */ /* 0x000ea60008000800 */
[----:B------:R-:W-:Y:S02]  /*1b70*/  ULEA.HI UR4, UR4, UR5, URZ, 0x5 ;  /* 0x0000000504047291 */ /* 0x000fe4000f8f28ff */
[----:B------:R-:W-:Y:S02]  /*1b80*/  USHF.L.U32 UR5, UR29, 0x4, URZ ;  /* 0x000000041d057899 */ /* 0x000fe400080006ff */
[----:B------:R-:W-:-:S02]  /*1b90*/  USHF.R.S32.HI UR43, URZ, 0x5, UR4 ;  /* 0x00000005ff2b7899 */ /* 0x000fc40008011404 */
[----:B------:R-:W-:Y:S02]  /*1ba0*/  UIADD3 UR4, UPT, UPT, UR6, -0x1, URZ ;  /* 0xffffffff06047890 */ /* 0x000fe4000fffe0ff */
[----:B------:R-:W-:Y:S02]  /*1bb0*/  UISETP.LT.U32.AND UP0, UPT, UR43, 0x14, UPT ;  /* 0x000000142b00788c */ /* 0x000fe4000bf01070 */
[----:B------:R-:W-:Y:S02]  /*1bc0*/  UISETP.GE.U32.AND UP2, UPT, UR4, -0x3f, UPT ;  /* 0xffffffc10400788c */ /* 0x000fe4000bf46070 */
[----:B------:R-:W-:Y:S02]  /*1bd0*/  USEL UR41, UR43, 0x14, UP0 ;  /* 0x000000142b297887 */ /* 0x000fe40008000000 */
[----:B------:R-:W-:Y:S02]  /*1be0*/  ULOP3.LUT UR44, UR5, 0x30, URZ, 0xe2, !UPT ;  /* 0x00000030052c7892 */ /* 0x000fe4000f8ee2ff */
[----:B------:R-:W-:-:S02]  /*1bf0*/  UIADD3 UR25, UPT, UPT, UR41, -0x1, URZ ;  /* 0xffffffff29197890 */ /* 0x000fc4000fffe0ff */
[----:B------:R-:W-:Y:S01]  /*1c00*/  UIADD3 UR46, UPT, UPT, UR43, -UR41, URZ ;  /* 0x800000292b2e7290 */ /* 0x000fe2000fffe0ff */
[----:B------:R-:W-:Y:S02]  /*1c10*/  UMOV UR5, URZ ;  /* 0x000000ff00057c82 */ /* 0x000fe40008000000 */
[----:B------:R-:W-:-:S04]  /*1c20*/  @UP2 UIADD3 UR25, UPT, UPT, UR41, URZ, URZ ;  /* 0x000000ff29192290 */ /* 0x000fc8000fffe0ff */
[----:B--234-:R-:W-:-:S12]  /*1c30*/  UIADD3 UR25, UPT, UPT, UR25, 0x1, URZ ;  /* 0x0000000119197890 */ /* 0x01cfd8000fffe0ff */
.L_x_43:
[----:B------:R-:W-:Y:S01]  /*1c40*/  UISETP.NE.AND UP0, UPT, UR45, URZ, UPT ;  /* 0x000000ff2d00728c */ /* 0x000fe2000bf05270 */
[----:B------:R-:W2:Y:S08]  /*1c50*/  S2UR UR45, SR_CgaCtaId ;  /* 0x00000000002d79c3 */ /* 0x000eb00000008800 */
[----:B------:R-:W-:Y:S05]  /*1c60*/  BRA.U UP0, `(.L_x_24) ;  /* 0x0000000100347547 */ /* 0x000fea000b800000 */
[----:B------:R-:W3:Y:S01]  /*1c70*/  S2R R0, SR_CgaCtaId ;  /* 0x0000000000007919 */ /* 0x000ee20000008800 */
[----:B------:R-:W-:-:S04]  /*1c80*/  MOV R2, 0x400 ;  /* 0x0000040000027802 */ /* 0x000fc80000000f00 */
[----:B---3--:R-:W-:Y:S02]  /*1c90*/  LEA R0, R0, R2, 0x18 ;  /* 0x0000000200007211 */ /* 0x008fe400078ec0ff */
[----:B------:R-:W-:-:S03]  /*1ca0*/  SHF.L.U32 R2, R8, 0x1f, RZ ;  /* 0x0000001f08027819 */ /* 0x000fc600000006ff */
[----:B------:R-:W-:-:S04]  /*1cb0*/  IMAD R0, R9, 0x8, R0 ;  /* 0x0000000809007824 */ /* 0x000fc800078e0200 */
[----:B------:R-:W3:Y:S02]  /*1cc0*/  SYNCS.PHASECHK.TRANS64.TRYWAIT P0, [R0+URZ+0x200], R2 ;  /* 0x00020002000075a7 */ /* 0x000ee400080011ff */
[----:B---3--:R-:W-:Y:S05]  /*1cd0*/  @!P0 BRA `(.L_x_25) ;  /* 0x0000008400808947 */ /* 0x008fea0003800000 */
.L_x_149:
[----:B------:R-:W-:Y:S01]  /*1ce0*/  VIADD R9, R9, 0x1 ;  /* 0x0000000109097836 */ /* 0x000fe20000000000 */
[----:B------:R3:W-:Y:S04]  /*1cf0*/  SYNCS.ARRIVE.TRANS64.A1T0 RZ, [R0+URZ+0x1f0], RZ ;  /* 0x0001f0ff00ff79a7 */ /* 0x0007e800081000ff */
[----:B------:R-:W-:-:S04]  /*1d00*/  ISETP.NE.AND P0, PT, R9, 0x2, PT ;  /* 0x000000020900780c */ /* 0x000fc80003f05270 */
[----:B------:R-:W-:Y:S02]  /*1d10*/  SEL R9, R9, RZ, P0 ;  /* 0x000000ff09097207 */ /* 0x000fe40000000000 */
[----:B---3--:R-:W-:-:S04]  /*1d20*/  SEL R0, RZ, 0x1, P0 ;  /* 0x00000001ff007807 */ /* 0x008fc80000000000 */
[----:B------:R-:W-:-:S07]  /*1d30*/  LOP3.LUT R8, R8, R0, RZ, 0x3c, !PT ;  /* 0x0000000008087212 */ /* 0x000fce00078e3cff */
.L_x_24:
[----:B------:R-:W-:Y:S01]  /*1d40*/  UMOV UR6, 0x400 ;  /* 0x0000040000067882 */ /* 0x000fe20000000000 */
[----:B------:R-:W-:Y:S01]  /*1d50*/  SHF.L.U32 R0, R12, 0x1f, RZ ;  /* 0x0000001f0c007819 */ /* 0x000fe200000006ff */
[----:B--2---:R-:W-:Y:S02]  /*1d60*/  ULEA UR6, UR45, UR6, 0x18 ;  /* 0x000000062d067291 */ /* 0x004fe4000f8ec0ff */
[----:B------:R-:W-:Y:S02]  /*1d70*/  UISETP.GE.U32.AND UP0, UPT, UR48, 0x3f, UPT ;  /* 0x0000003f3000788c */ /* 0x000fe4000bf06070 */
[----:B------:R-:W-:Y:S02]  /*1d80*/  ULEA UR4, UR5, UR6, 0x3 ;  /* 0x0000000605047291 */ /* 0x000fe4000f8e18ff */
[----:B------:R-:W-:Y:S02]  /*1d90*/  ULEA UR11, UR20, UR47, 0x1 ;  /* 0x0000002f140b7291 */ /* 0x000fe4000f8e08ff */
[----:B------:R-:W-:-:S02]  /*1da0*/  ULEA UR35, UR16, UR44, 0x6 ;  /* 0x0000002c10237291 */ /* 0x000fc4000f8e30ff */
[----:B------:R-:W-:Y:S01]  /*1db0*/  USHF.L.U32 UR11, UR11, 0x7, URZ ;  /* 0x000000070b0b7899 */ /* 0x000fe200080006ff */
[----:B------:R-:W-:Y:S02]  /*1dc0*/  UMOV UR13, URZ ;  /* 0x000000ff000d7c82 */ /* 0x000fe40008000000 */
[----:B------:R2:W3:Y:S01]  /*1dd0*/  SYNCS.PHASECHK.TRANS64.TRYWAIT P0, [UR4+0xa0], R0 ;  /* 0x0000a000ff0075a7 */ /* 0x0004e20008001104 */
[----:B------:R-:W-:Y:S08]  /*1de0*/  BRA.U !UP0, `(.L_x_26) ;  /* 0x0000000108c07547 */ /* 0x000ff0000b800000 */
[----:B------:R-:W-:Y:S01]  /*1df0*/  UMOV UR7, URZ ;  /* 0x000000ff00077c82 */ /* 0x000fe20008000000 */
[----:B------:R-:W-:-:S05]  /*1e00*/  UMOV UR4, UR5 ;  /* 0x0000000500047c82 */ /* 0x000fca0008000000 */
.L_x_32:
[----:B------:R-:W-:Y:S01]  /*1e10*/  ULEA UR33, UR4, UR6, 0x3 ;  /* 0x0000000604217291 */ /* 0x000fe2000f8e18ff */
[----:B------:R-:W-:Y:S01]  /*1e20*/  @!P3 MOV R2, 0x2800 ;  /* 0x000028000002b802 */ /* 0x000fe20000000f00 */
[----:B-1-3--:R-:W-:Y:S10]  /*1e30*/  @P0 BRA `(.L_x_27) ;  /* 0x00000000000c0947 */ /* 0x00aff40003800000 */
[----:B------:R-:W-:-:S04]  /*1e40*/  SHF.L.U32 R3, R12, 0x1f, RZ ;  /* 0x0000001f0c037819 */ /* 0x000fc800000006ff */
[----:B------:R-:W3:Y:S02]  /*1e50*/  SYNCS.PHASECHK.TRANS64.TRYWAIT P0, [UR33+0xa0], R3 ;  /* 0x0000a003ff0075a7 */ /* 0x000ee40008001121 */
[----:B---3--:R-:W-:Y:S05]  /*1e60*/  @!P0 BRA `(.L_x_28) ;  /* 0x0000008400308947 */ /* 0x008fea0003800000 */
.L_x_27:
[----:B------:R3:W-:Y:S01]  /*1e70*/  @!P3 SYNCS.ARRIVE.TRANS64 RZ, [UR33], R2 ;  /* 0x00000002ffffb9a7 */ /* 0x0007e20008000021 */
[----:B------:R-:W-:-:S04]  /*1e80*/  ULOP3.LUT UR5, UR26, 0x2, URZ, 0xfc, !UPT ;  /* 0x000000021a057892 */ /* 0x000fc8000f8efcff */
[----:B------:R-:W-:-:S09]  /*1e90*/  UISETP.NE.AND UP0, UPT, UR5, 0x2, UPT ;  /* 0x000000020500788c */ /* 0x000fd2000bf05270 */
[----:B------:R-:W-:Y:S05]  /*1ea0*/  BRA.U UP0, `(.L_x_29) ;  /* 0x0000000100047547 */ /* 0x000fea000b800000 */
[----:B-1----:R-:W-:Y:S05]  /*1eb0*/  BPT.TRAP 0x1 ;  /* 0x000000040000795c */ /* 0x002fea0000300000 */
.L_x_29:
[----:B------:R-:W-:Y:S04]  /*1ec0*/  BSSY.RECONVERGENT B0, `(.L_x_30) ;  /* 0x0000003000007945 */ /* 0x000fe80003800200 */
[----:B------:R-:W-:Y:S05]  /*1ed0*/  @P2 BRA `(.L_x_31) ;  /* 0x0000000000042947 */ /* 0x000fea0003800000 */
[----:B-1----:R-:W-:Y:S05]  /*1ee0*/  BPT.TRAP 0x1 ;  /* 0x000000040000795c */ /* 0x002fea0000300000 */
.L_x_31:
[----:B-1----:R-:W-:Y:S05]  /*1ef0*/  BSYNC.RECONVERGENT B0 ;  /* 0x0000000000007941 */ /* 0x002fea0003800200 */
.L_x_30:
[----:B------:R-:W-:Y:S02]  /*1f00*/  UIADD3 UR5, UPT, UPT, UR4, 0x1, URZ ;  /* 0x0000000104057890 */ /* 0x000fe4000fffe0ff */
[----:B------:R-:W-:Y:S02]  /*1f10*/  USHF.L.U32 UR34, UR7, 0x5, URZ ;  /* 0x0000000507227899 */ /* 0x000fe400080006ff */
[----:B------:R-:W-:Y:S02]  /*1f20*/  UISETP.NE.AND UP0, UPT, UR5, 0x14, UPT ;  /* 0x000000140500788c */ /* 0x000fe4000bf05270 */
[----:B------:R-:W-:Y:S02]  /*1f30*/  UIADD3 UR7, UPT, UPT, UR7, 0x1, URZ ;  /* 0x0000000107077890 */ /* 0x000fe4000fffe0ff */
[----:B------:R-:W-:Y:S02]  /*1f40*/  USEL UR9, URZ, 0x1, UP0 ;  /* 0x00000001ff097887 */ /* 0x000fe40008000000 */
[----:B------:R-:W-:-:S02]  /*1f50*/  USEL UR5, UR5, URZ, UP0 ;  /* 0x000000ff05057287 */ /* 0x000fc40008000000 */
[----:B------:R-:W-:Y:S02]  /*1f60*/  UIADD3 UR14, UP0, UPT, UR30, 0x180, URZ ;  /* 0x000001801e0e7890 */ /* 0x000fe4000ff1e0ff */
[----:B------:R-:W-:Y:S01]  /*1f70*/  ULEA UR8, UR5, UR6, 0x3 ;  /* 0x0000000605087291 */ /* 0x000fe2000f8e18ff */
[----:B------:R-:W-:Y:S01]  /*1f80*/  LOP3.LUT R12, R12, UR9, RZ, 0x3c, !PT ;  /* 0x000000090c0c7c12 */ /* 0x000fe2000f8e3cff */
[----:B------:R-:W-:Y:S02]  /*1f90*/  ULEA UR32, UR4, UR28, 0xb ;  /* 0x0000001c04207291 */ /* 0x000fe4000f8e58ff */
[----:B------:R-:W-:Y:S01]  /*1fa0*/  UIADD3 UR16, UP1, UPT, UR30, 0x80, URZ ;  /* 0x000000801e107890 */ /* 0x000fe2000ff3e0ff */
[----:B--2---:R-:W-:Y:S01]  /*1fb0*/  SHF.L.U32 R0, R12, 0x1f, RZ ;  /* 0x0000001f0c007819 */ /* 0x004fe200000006ff */
[----:B------:R-:W-:Y:S02]  /*1fc0*/  UIADD3.X UR15, UPT, UPT, URZ, UR31, URZ, UP0, !UPT ;  /* 0x0000001fff0f7290 */ /* 0x000fe400087fe4ff */
[----:B------:R-:W-:Y:S01]  /*1fd0*/  UISETP.NE.AND UP0, UPT, UR7, UR25, UPT ;  /* 0x000000190700728c */ /* 0x000fe2000bf05270 */
[----:B------:R4:W1:Y:S01]  /*1fe0*/  SYNCS.PHASECHK.TRANS64.TRYWAIT P0, [UR8+0xa0], R0 ;  /* 0x0000a000ff0075a7 */ /* 0x0008620008001108 */
[----:B------:R-:W-:-:S02]  /*1ff0*/  ULEA UR8, UR4, UR27, 0xd ;  /* 0x0000001b04087291 */ /* 0x000fc4000f8e68ff */
[----:B------:R-:W-:Y:S02]  /*2000*/  UIADD3.X UR17, UPT, UPT, URZ, UR31, URZ, UP1, !UPT ;  /* 0x0000001fff117290 */ /* 0x000fe40008ffe4ff */
[----:B------:R-:W-:Y:S02]  /*2010*/  UIADD3 UR32, UPT, UPT, UR6, 0x6600, UR32 ;  /* 0x0000660006207890 */ /* 0x000fe4000fffe020 */
[----:B------:R-:W-:Y:S02]  /*2020*/  UPRMT UR13, URZ, 0x5410, UR24 ;  /* 0x00005410ff0d7896 */ /* 0x000fe40008000018 */
[----:B------:R-:W-:Y:S02]  /*2030*/  UIADD3 UR8, UPT, UPT, UR6, 0x10600, UR8 ;  /* 0x0001060006087890 */ /* 0x000fe4000fffe008 */
[----:B------:R-:W-:Y:S01]  /*2040*/  UPRMT UR4, URZ, 0x5410, UR21 ;  /* 0x00005410ff047896 */ /* 0x000fe20008000015 */
[----:B------:R-:W-:Y:S01]  /*2050*/  UMOV UR18, 0x0 ;  /* 0x0000000000127882 */ /* 0x000fe20000000000 */
[----:B------:R-:W-:Y:S01]  /*2060*/  UMOV UR19, 0x10000000 ;  /* 0x1000000000137882 */ /* 0x000fe20000000000 */
[----:B------:R-:W-:Y:S01]  /*2070*/  UMOV UR12, UR36 ;  /* 0x00000024000c7c82 */ /* 0x000fe20008000000 */
[----:B------:R-:W-:Y:S01]  /*2080*/  UMOV UR9, UR33 ;  /* 0x0000002100097c82 */ /* 0x000fe20008000000 */
[----:B------:R-:W-:Y:S01]  /*2090*/  UMOV UR10, UR34 ;  /* 0x00000022000a7c82 */ /* 0x000fe20008000000 */
[----:B------:R2:W-:Y:S03]  /*20a0*/  UTMALDG.3D.MULTICAST [UR32], [UR16], UR13, desc[UR18] ;  /* 0x00001220100073b4 */ /* 0x0005e6000801180d */
[----:B------:R3:W-:Y:S01]  /*20b0*/  UTMALDG.3D.MULTICAST [UR8], [UR14], UR4, desc[UR18] ;  /* 0x000012080e0073b4 */ /* 0x0007e20008011804 */
[----:B--2---:R-:W-:Y:S01]  /*20c0*/  UMOV UR13, UR25 ;  /* 0x00000019000d7c82 */ /* 0x004fe20008000000 */
[----:B---3--:R-:W-:Y:S01]  /*20d0*/  UMOV UR4, UR5 ;  /* 0x0000000500047c82 */ /* 0x008fe20008000000 */
[----:B----4-:R-:W-:Y:S05]  /*20e0*/  BRA.U UP0, `(.L_x_32) ;  /* 0xfffffffd00487547 */ /* 0x010fea000b83ffff */
.L_x_26:
[----:B------:R-:W-:Y:S01]  /*20f0*/  ULEA UR4, UR5, UR6, 0x3 ;  /* 0x0000000605047291 */ /* 0x000fe2000f8e18ff */
[----:B--2---:R-:W-:Y:S01]  /*2100*/  SHF.L.U32 R0, R12, 0x1f, RZ ;  /* 0x0000001f0c007819 */ /* 0x004fe200000006ff */
[----:B------:R-:W-:Y:S01]  /*2110*/  @!P1 SYNCS.ARRIVE.TRANS64.A1T0 RZ, [UR6+0x188], RZ ;  /* 0x000188ffffff99a7 */ /* 0x000fe20008100006 */
[----:B------:R-:W-:-:S06]  /*2120*/  UISETP.GT.AND UP0, UPT, UR43, UR41, UPT ;  /* 0x000000292b00728c */ /* 0x000fcc000bf04270 */
[----:B-1-3--:R1:W2:Y:S03]  /*2130*/  SYNCS.PHASECHK.TRANS64.TRYWAIT P0, [UR4+0xa0], R0 ;  /* 0x0000a000ff0075a7 */ /* 0x00a2a60008001104 */
[----:B------:R-:W-:Y:S05]  /*2140*/  BRA.U !UP0, `(.L_x_33) ;  /* 0x0000000108c47547 */ /* 0x000fea000b800000 */
[----:B------:R-:W-:Y:S01]  /*2150*/  UIADD3 UR29, UPT, UPT, UR46, UR13, URZ ;  /* 0x0000000d2e1d7290 */ /* 0x000fe2000fffe0ff */
[----:B------:R-:W-:-:S11]  /*2160*/  UMOV UR4, UR5 ;  /* 0x0000000500047c82 */ /* 0x000fd60008000000 */
.L_x_39:
[----:B------:R-:W-:Y:S01]  /*2170*/  ULEA UR17, UR4, UR6, 0x3 ;  /* 0x0000000604117291 */ /* 0x000fe2000f8e18ff */
[----:B--2---:R-:W-:Y:S01]  /*2180*/  @!P3 MOV R2, 0x2800 ;  /* 0x000028000002b802 */ /* 0x004fe20000000f00 */
[----:B--2-4-:R-:W-:Y:S10]  /*2190*/  @P0 BRA `(.L_x_34) ;  /* 0x00000000000c0947 */ /* 0x014ff40003800000 */
[----:B------:R-:W-:-:S04]  /*21a0*/  SHF.L.U32 R3, R12, 0x1f, RZ ;  /* 0x0000001f0c037819 */ /* 0x000fc800000006ff */
[----:B------:R-:W2:Y:S02]  /*21b0*/  SYNCS.PHASECHK.TRANS64.TRYWAIT P0, [UR17+0xa0], R3 ;  /* 0x0000a003ff0075a7 */ /* 0x000ea40008001111 */
[----:B--2---:R-:W-:Y:S05]  /*21c0*/  @!P0 BRA `(.L_x_35) ;  /* 0x0000008000708947 */ /* 0x004fea0003800000 */
.L_x_34:
[----:B------:R2:W-:Y:S01]  /*21d0*/  @!P3 SYNCS.ARRIVE.TRANS64 RZ, [UR17], R2 ;  /* 0x00000002ffffb9a7 */ /* 0x0005e20008000011 */
[----:B------:R-:W-:-:S04]  /*21e0*/  ULOP3.LUT UR5, UR26, 0x2, URZ, 0xfc, !UPT ;  /* 0x000000021a057892 */ /* 0x000fc8000f8efcff */
[----:B------:R-:W-:-:S09]  /*21f0*/  UISETP.NE.AND UP0, UPT, UR5, 0x2, UPT ;  /* 0x000000020500788c */ /* 0x000fd2000bf05270 */
[----:B------:R-:W-:Y:S05]  /*2200*/  BRA.U UP0, `(.L_x_36) ;  /* 0x0000000100047547 */ /* 0x000fea000b800000 */
[----:B------:R-:W-:Y:S05]  /*2210*/  BPT.TRAP 0x1 ;  /* 0x000000040000795c */ /* 0x000fea0000300000 */
.L_x_36:
[----:B------:R-:W-:Y:S04]  /*2220*/  BSSY.RECONVERGENT B0, `(.L_x_37) ;  /* 0x0000003000007945 */ /* 0x000fe80003800200 */
[----:B------:R-:W-:Y:S05]  /*2230*/  @P2 BRA `(.L_x_38) ;  /* 0x0000000000042947 */ /* 0x000fea0003800000 */
[----:B------:R-:W-:Y:S05]  /*2240*/  BPT.TRAP 0x1 ;  /* 0x000000040000795c */ /* 0x000fea0000300000 */
.L_x_38:
[----:B------:R-:W-:Y:S05]  /*2250*/  BSYNC.RECONVERGENT B0 ;  /* 0x0000000000007941 */ /* 0x000fea0003800200 */
.L_x_37:
        /* <DEDUP_REMOVED lines=11> */
[----:B-1----:R-:W-:Y:S01]  /*2310*/  SHF.L.U32 R0, R12, 0x1f, RZ ;  /* 0x0000001f0c007819 */ /* 0x002fe200000006ff */
[----:B------:R-:W-:Y:S02]  /*2320*/  UIADD3.X UR15, UPT, UPT, URZ, UR31, URZ, UP0, !UPT ;  /* 0x0000001fff0f7290 */ /* 0x000fe400087fe4ff */
[----:B------:R-:W-:Y:S01]  /*2330*/  ULEA UR8, UR4, UR27, 0xd ;  /* 0x0000001b04087291 */ /* 0x000fe2000f8e68ff */
[----:B------:R3:W4:Y:S01]  /*2340*/  SYNCS.PHASECHK.TRANS64.TRYWAIT P0, [UR7+0xa0], R0 ;  /* 0x0000a000ff0075a7 */ /* 0x0007220008001107 */
[----:B------:R-:W-:-:S02]  /*2350*/  UISETP.NE.AND UP0, UPT, UR13, UR29, UPT ;  /* 0x0000001d0d00728c */ /* 0x000fc4000bf05270 */
[----:B------:R-:W-:Y:S02]  /*2360*/  UIADD3 UR16, UPT, UPT, UR6, 0x6600, UR16 ;  /* 0x0000660006107890 */ /* 0x000fe4000fffe010 */
[----:B------:R-:W-:Y:S02]  /*2370*/  UIADD3.X UR23, UPT, UPT, URZ, UR31, URZ, UP1, !UPT ;  /* 0x0000001fff177290 */ /* 0x000fe40008ffe4ff */
        /* <DEDUP_REMOVED lines=8> */
[----:B------:R-:W-:Y:S01]  /*2400*/  UMOV UR9, UR17 ;  /* 0x0000001100097c82 */ /* 0x000fe20008000000 */
[----:B------:R-:W-:Y:S01]  /*2410*/  UMOV UR10, UR18 ;  /* 0x00000012000a7c82 */ /* 0x000fe20008000000 */
[----:B------:R-:W-:Y:S01]  /*2420*/  UTMALDG.3D.MULTICAST [UR16], [UR22], UR7, desc[UR32] ;  /* 0x00002010160073b4 */ /* 0x000fe20008011807 */
[----:B------:R1:W-:Y:S02]  /*2430*/  UTMALDG.3D.MULTICAST [UR8], [UR14], UR4, desc[UR32] ;  /* 0x000020080e0073b4 */ /* 0x0003e40008011804 */
[----:B-1----:R-:W-:Y:S01]  /*2440*/  UMOV UR4, UR5 ;  /* 0x0000000500047c82 */ /* 0x002fe20008000000 */
[----:B---3--:R-:W-:Y:S05]  /*2450*/  BRA.U UP0, `(.L_x_39) ;  /* 0xfffffffd00447547 */ /* 0x008fea000b83ffff */
.L_x_33:
[C---:B------:R-:W-:Y:S01]  /*2460*/  LEA R3, R11.reuse, UR6, 0x3 ;  /* 0x000000060b037c11 */ /* 0x040fe2000f8e18ff */
[----:B------:R-:W-:Y:S01]  /*2470*/  NOP ;  /* 0x0000000000007918 */ /* 0x000fe20000000000 */
[----:B-1----:R-:W-:Y:S02]  /*2480*/  SHF.L.U32 R0, R10, 0x1f, RZ ;  /* 0x0000001f0a007819 */ /* 0x002fe400000006ff */
[----:B------:R-:W-:Y:S02]  /*2490*/  LEA R4, R11, UR6, 0x4 ;  /* 0x000000060b047c11 */ /* 0x000fe4000f8e20ff */
[----:B--2-4-:R-:W1:Y:S02]  /*24a0*/  SYNCS.PHASECHK.TRANS64.TRYWAIT P0, [R3+URZ+0x190], R0 ;  /* 0x00019000030075a7 */ /* 0x014e6400080011ff */
[----:B-1----:R-:W-:Y:S05]  /*24b0*/  @!P0 BRA `(.L_x_40) ;  /* 0x0000007c00cc8947 */ /* 0x002fea0003800000 */
.L_x_152:
[----:B------:R-:W2:Y:S01]  /*24c0*/  LDS.128 R4, [R4+0x220] ;  /* 0x0002200004047984 */ /* 0x000ea20000000c00 */
[----:B------:R-:W-:Y:S01]  /*24d0*/  UISETP.GE.AND UP0, UPT, UR42, 0x1, UPT ;  /* 0x000000012a00788c */ /* 0x000fe2000bf06270 */
[----:B------:R-:W-:Y:S01]  /*24e0*/  @!PT LDS RZ, [RZ] ;  /* 0x00000000fffff984 */ /* 0x000fe20000000800 */
[----:B------:R-:W-:Y:S01]  /*24f0*/  @!PT LDS RZ, [RZ] ;  /* 0x00000000fffff984 */ /* 0x000fe20000000800 */
[----:B------:R-:W-:Y:S01]  /*2500*/  @!PT LDS RZ, [RZ] ;  /* 0x00000000fffff984 */ /* 0x000fe20000000800 */
[----:B------:R-:W-:Y:S01]  /*2510*/  @!PT LDS RZ, [RZ] ;  /* 0x00000000fffff984 */ /* 0x000fe20000000800 */
[----:B------:R3:W-:Y:S06]  /*2520*/  MEMBAR.ALL.CTA ;  /* 0x0000000000007992 */ /* 0x0007ec0000008000 */
[----:B---3--:R-:W3:Y:S01]  /*2530*/  FENCE.VIEW.ASYNC.S ;  /* 0x00000000000073c6 */ /* 0x008ee20000000000 */
[----:B--2---:R-:W-:-:S13]  /*2540*/  LOP3.LUT P0, RZ, R6, 0x1, RZ, 0xc0, !PT ;  /* 0x0000000106ff7812 */ /* 0x004fda000780c0ff */
[----:B---3--:R-:W-:Y:S01]  /*2550*/  VOTEU.ANY UP1, P0 ;  /* 0x0000000000ff7886 */ /* 0x008fe20000020100 */
[----:B------:R-:W-:-:S13]  /*2560*/  PLOP3.LUT P0, PT, PT, PT, UP1, 0x80, 0x8 ;  /* 0x000000000008781c */ /* 0x000fda0003f0f018 */
[----:B-1----:R-:W-:Y:S02]  /*2570*/  @P0 LOP3.LUT R0, R5, 0xffff, RZ, 0xc0, !PT ;  /* 0x0000ffff05000812 */ /* 0x002fe400078ec0ff */
[----:B------:R-:W-:Y:S02]  /*2580*/  @P0 MOV R2, R4 ;  /* 0x0000000400020202 */ /* 0x000fe40000000f00 */
[----:B------:R-:W-:Y:S01]  /*2590*/  @P0 R2UR UR7, R0 ;  /* 0x00000000000702ca */ /* 0x000fe200000e0000 */
[----:B------:R-:W-:Y:S01]  /*25a0*/  VIADD R0, R3, 0x1a0 ;  /* 0x000001a003007836 */ /* 0x000fe20000000000 */
[----:B------:R-:W-:Y:S02]  /*25b0*/  @P0 SHF.R.U32.HI R4, RZ, 0x10, R5 ;  /* 0x00000010ff040819 */ /* 0x000fe40000011605 */
[----:B------:R-:W-:Y:S02]  /*25c0*/  @P0 R2UR UR8, R2 ;  /* 0x00000000020802ca */ /* 0x000fe400000e0000 */
[----:B------:R-:W-:-:S02]  /*25d0*/  PRMT R0, RZ, 0x654, R0 ;  /* 0x00000654ff007816 */ /* 0x000fc40000000000 */
[----:B------:R-:W-:Y:S02]  /*25e0*/  @P0 R2UR UR4, R4 ;  /* 0x00000000040402ca */ /* 0x000fe400000e0000 */
[----:B------:R1:W-:Y:S03]  /*25f0*/  SYNCS.ARRIVE.TRANS64.RED.A1T0 RZ, [R0+URZ], RZ ;  /* 0x000000ff00ff79a7 */ /* 0x0003e600081004ff */
[----:B------:R-:W-:-:S04]  /*2600*/  @UP1 UMOV UR37, UR7 ;  /* 0x0000000700251c82 */ /* 0x000fc80008000000 */
[----:B------:R-:W-:-:S04]  /*2610*/  @UP1 UMOV UR38, UR8 ;  /* 0x0000000800261c82 */ /* 0x000fc80008000000 */
[----:B------:R-:W-:Y:S01]  /*2620*/  @UP1 UMOV UR36, UR4 ;  /* 0x0000000400241c82 */ /* 0x000fe20008000000 */
[----:B------:R-:W-:Y:S05]  /*2630*/  BRA.U !UP0, `(.L_x_41) ;  /* 0x0000000108d47547 */ /* 0x000fea000b800000 */
[----:B------:R-:W2:Y:S01]  /*2640*/  LDCU.128 UR12, c[0x0][0xb10] ;  /* 0x00016200ff0c77ac */ /* 0x000ea20008000c00 */
[----:B------:R-:W3:Y:S01]  /*2650*/  LDCU UR29, c[0x0][0xb20] ;  /* 0x00016400ff1d77ac */ /* 0x000ee20008000800 */
[----:B------:R-:W4:Y:S01]  /*2660*/  LDCU UR20, c[0x0][0xb0c] ;  /* 0x00016180ff1477ac */ /* 0x000f220008000800 */
[----:B------:R-:W1:Y:S01]  /*2670*/  LDCU.64 UR10, c[0x0][0xb28] ;  /* 0x00016500ff0a77ac */ /* 0x000e620008000a00 */
[----:B------:R-:W-:Y:S02]  /*2680*/  UISETP.NE.AND UP3, UPT, UR42, 0x1, UPT ;  /* 0x000000012a00788c */ /* 0x000fe4000bf65270 */
[----:B--2---:R-:W-:Y:S02]  /*2690*/  UIMAD.WIDE.U32 UR16, UR39, UR15, URZ ;  /* 0x0000000f271072a5 */ /* 0x004fe4000f8e00ff */
[----:B------:R-:W-:Y:S02]  /*26a0*/  UIMAD.WIDE.U32 UR8, UR40, UR12, URZ ;  /* 0x0000000c280872a5 */ /* 0x000fe4000f8e00ff */
[----:B------:R-:W-:-:S02]  /*26b0*/  UISETP.NE.AND UP0, UPT, UR14, 0x1, UPT ;  /* 0x000000010e00788c */ /* 0x000fc4000bf05270 */
[----:B------:R-:W-:Y:S01]  /*26c0*/  UIMAD.WIDE.U32 UR22, UR37, UR15, URZ ;  /* 0x0000000f251672a5 */ /* 0x000fe2000f8e00ff */
[----:B------:R-:W-:Y:S02]  /*26d0*/  UMOV UR16, UR17 ;  /* 0x0000001100107c82 */ /* 0x000fe40008000000 */
[----:B------:R-:W-:Y:S01]  /*26e0*/  UMOV UR8, UR9 ;  /* 0x0000000900087c82 */ /* 0x000fe20008000000 */
[----:B---3--:R-:W-:Y:S02]  /*26f0*/  USHF.R.U32.HI UR16, URZ, UR29, UR16 ;  /* 0x0000001dff107299 */ /* 0x008fe40008011610 */
[----:B----4-:R-:W-:Y:S02]  /*2700*/  UISETP.NE.AND UP2, UPT, UR20, 0x1, UPT ;  /* 0x000000011400788c */ /* 0x010fe4000bf45270 */
[----:B------:R-:W-:Y:S02]  /*2710*/  USHF.R.U32.HI UR8, URZ, UR13, UR8 ;  /* 0x0000000dff087299 */ /* 0x000fe40008011608 */
[----:B------:R-:W-:-:S02]  /*2720*/  USEL UR7, UR39, UR16, !UP0 ;  /* 0x0000001027077287 */ /* 0x000fc4000c000000 */
[----:B------:R-:W-:Y:S02]  /*2730*/  USEL UR8, UR40, UR8, !UP2 ;  /* 0x0000000828087287 */ /* 0x000fe4000d000000 */
[----:B-1----:R-:W-:Y:S01]  /*2740*/  UIMAD.WIDE.U32 UR16, UR7, UR10, URZ ;  /* 0x0000000a071072a5 */ /* 0x002fe2000f8e00ff */
[----:B------:R-:W-:Y:S01]  /*2750*/  UMOV UR4, UR23 ;  /* 0x0000001700047c82 */ /* 0x000fe20008000000 */
[----:B------:R-:W-:Y:S02]  /*2760*/  UIMAD.WIDE.U32 UR18, UR38, UR12, URZ ;  /* 0x0000000c261272a5 */ /* 0x000fe4000f8e00ff */
[----:B------:R-:W-:-:S03]  /*2770*/  UIMAD.WIDE.U32 UR22, UR8, UR10, URZ ;  /* 0x0000000a081672a5 */ /* 0x000fc6000f8e00ff */
[----:B------:R-:W-:Y:S01]  /*2780*/  UMOV UR16, UR17 ;  /* 0x0000001100107c82 */ /* 0x000fe20008000000 */
[----:B------:R-:W-:Y:S02]  /*2790*/  USHF.R.U32.HI UR4, URZ, UR29, UR4 ;  /* 0x0000001dff047299 */ /* 0x000fe40008011604 */
[----:B------:R-:W-:Y:S01]  /*27a0*/  @UP3 USHF.R.U32.HI UR7, URZ, UR11, UR16 ;  /* 0x0000000bff073299 */ /* 0x000fe20008011610 */
[----:B------:R-:W-:Y:S01]  /*27b0*/  UMOV UR18, UR19 ;  /* 0x0000001300127c82 */ /* 0x000fe20008000000 */
[----:B------:R-:W-:Y:S01]  /*27c0*/  UMOV UR22, UR23 ;  /* 0x0000001700167c82 */ /* 0x000fe20008000000 */
[----:B------:R-:W-:Y:S02]  /*27d0*/  USHF.R.U32.HI UR13, URZ, UR13, UR18 ;  /* 0x0000000dff0d7299 */ /* 0x000fe40008011612 */
[----:B------:R-:W-:Y:S02]  /*27e0*/  USEL UR4, UR37, UR4, !UP0 ;  /* 0x0000000425047287 */ /* 0x000fe4000c000000 */
[----:B------:R-:W-:-:S02]  /*27f0*/  @UP3 USHF.R.U32.HI UR8, URZ, UR11, UR22 ;  /* 0x0000000bff083299 */ /* 0x000fc40008011616 */
[----:B------:R-:W-:Y:S02]  /*2800*/  UIMAD UR9, UR42, UR7, URZ ;  /* 0x000000072a0972a4 */ /* 0x000fe4000f8e02ff */
[----:B------:R-:W-:Y:S02]  /*2810*/  USEL UR7, UR38, UR13, !UP2 ;  /* 0x0000000d26077287 */ /* 0x000fe4000d000000 */
[----:B------:R-:W-:Y:S02]  /*2820*/  UIMAD UR12, UR42, UR8, URZ ;  /* 0x000000082a0c72a4 */ /* 0x000fe4000f8e02ff */
[----:B------:R-:W-:Y:S02]  /*2830*/  UISETP.GE.AND UP0, UPT, UR4, UR9, UPT ;  /* 0x000000090400728c */ /* 0x000fe4000bf06270 */
[----:B------:R-:W-:Y:S02]  /*2840*/  UIMAD.WIDE.U32 UR16, UR4, UR10, URZ ;  /* 0x0000000a041072a5 */ /* 0x000fe4000f8e00ff */
[----:B------:R-:W-:-:S02]  /*2850*/  UISETP.GE.OR UP0, UPT, UR7, UR12, UP0 ;  /* 0x0000000c0700728c */ /* 0x000fc40008706670 */
        /* <DEDUP_REMOVED lines=19> */
.L_x_41:
[----:B------:R-:W2:Y:S02]  /*2990*/  LDCU UR4, c[0x0][0xb30] ;  /* 0x00016600ff0477ac */ /* 0x000ea40008000800 */
[----:B--2---:R-:W-:-:S09]  /*29a0*/  UISETP.NE.AND UP0, UPT, UR4, 0x1, UPT ;  /* 0x000000010400788c */ /* 0x004fd2000bf05270 */
        /* <DEDUP_REMOVED lines=18> */
.L_x_42:
[----:B------:R-:W-:Y:S01]  /*2ad0*/  VIADD R11, R11, 0x1 ;  /* 0x000000010b0b7836 */ /* 0x000fe20000000000 */
[----:B------:R-:W-:Y:S01]  /*2ae0*/  R2UR UR4, R80 ;  /* 0x00000000500472ca */ /* 0x000fe200000e0000 */
[----:B------:R-:W-:Y:S01]  /*2af0*/  UIADD3 UR20, UPT, UPT, UR37, UR61, URZ ;  /* 0x0000003d25147290 */ /* 0x000fe2000fffe0ff */
[----:B------:R-:W-:Y:S02]  /*2b00*/  PLOP3.LUT P1, PT, PT, PT, PT, 0x80, 0x8 ;  /* 0x000000000008781c */ /* 0x000fe40003f2f070 */
[----:B------:R-:W-:-:S04]  /*2b10*/  ISETP.NE.AND P0, PT, R11, 0x2, PT ;  /* 0x000000020b00780c */ /* 0x000fc80003f05270 */
[----:B-1----:R-:W-:Y:S02]  /*2b20*/  SEL R0, RZ, 0x1, P0 ;  /* 0x00000001ff007807 */ /* 0x002fe40000000000 */
[----:B------:R-:W-:Y:S02]  /*2b30*/  SEL R11, R11, RZ, P0 ;  /* 0x000000ff0b0b7207 */ /* 0x000fe40000000000 */
[----:B------:R-:W-:Y:S01]  /*2b40*/  LOP3.LUT R10, R10, R0, RZ, 0x3c, !PT ;  /* 0x000000000a0a7212 */ /* 0x000fe200078e3cff */
[----:B------:R-:W-:Y:S01]  /*2b50*/  UIADD3 UR16, UPT, UPT, UR38, UR4, URZ ;  /* 0x0000000426107290 */ /* 0x000fe2000fffe0ff */
[----:B------:R-:W-:Y:S11]  /*2b60*/  BRA.U UP1, `(.L_x_43) ;  /* 0xfffffff101347547 */ /* 0x000ff6000b83ffff */
[----:B------:R-:W-:Y:S01]  /*2b70*/  UIADD3 UR7, UPT, UPT, UR6, 0xa0, URZ ;  /* 0x000000a006077890 */ /* 0x000fe2000fffe0ff */
[----:B------:R-:W-:-:S03]  /*2b80*/  SHF.L.U32 R2, R12, 0x1f, RZ ;  /* 0x0000001f0c027819 */ /* 0x000fc600000006ff */
[----:B------:R-:W-:-:S09]  /*2b90*/  ULEA UR4, UR5, UR7, 0x3 ;  /* 0x0000000705047291 */ /* 0x000fd2000f8e18ff */
[----:B------:R-:W1:Y:S02]  /*2ba0*/  SYNCS.PHASECHK.TRANS64.TRYWAIT P0, [UR4], R2 ;  /* 0x00000002ff0075a7 */ /* 0x000e640008001104 */
[----:B-1----:R-:W-:Y:S05]  /*2bb0*/  @!P0 BRA `(.L_x_44) ;  /* 0x0000007800208947 */ /* 0x002fea0003800000 */
.L_x_154:
[----:B------:R-:W-:-:S04]  /*2bc0*/  UIADD3 UR4, UPT, UPT, UR5, 0x1, URZ ;  /* 0x0000000105047890 */ /* 0x000fc8000fffe0ff */
[----:B------:R-:W-:-:S04]  /*2bd0*/  UISETP.NE.AND UP0, UPT, UR4, 0x14, UPT ;  /* 0x000000140400788c */ /* 0x000fc8000bf05270 */
[----:B------:R-:W-:Y:S02]  /*2be0*/  USEL UR6, URZ, 0x1, UP0 ;  /* 0x00000001ff067887 */ /* 0x000fe40008000000 */
[----:B------:R-:W-:-:S04]  /*2bf0*/  USEL UR4, UR4, URZ, UP0 ;  /* 0x000000ff04047287 */ /* 0x000fc80008000000 */
[----:B------:R-:W-:Y:S01]  /*2c00*/  ULEA UR5, UR4, UR7, 0x3 ;  /* 0x0000000704057291 */ /* 0x000fe2000f8e18ff */
[----:B-1----:R-:W-:-:S04]  /*2c10*/  LOP3.LUT R2, R12, UR6, RZ, 0x3c, !PT ;  /* 0x000000060c027c12 */ /* 0x002fc8000f8e3cff */
[----:B------:R-:W-:-:S04]  /*2c20*/  SHF.L.U32 R3, R2, 0x1f, RZ ;  /* 0x0000001f02037819 */ /* 0x000fc800000006ff */
[----:B------:R-:W1:Y:S02]  /*2c30*/  SYNCS.PHASECHK.TRANS64.TRYWAIT P0, [UR5], R3 ;  /* 0x00000003ff0075a7 */ /* 0x000e640008001105 */
[----:B-1----:R-:W-:Y:S05]  /*2c40*/  @!P0 BRA `(.L_x_45) ;  /* 0x0000007800148947 */ /* 0x002fea0003800000 */
.L_x_156:
[----:B------:R-:W-:-:S04]  /*2c50*/  UIADD3 UR4, UPT, UPT, UR4, 0x1, URZ ;  /* 0x0000000104047890 */ /* 0x000fc8000fffe0ff */
[----:B------:R-:W-:-:S04]  /*2c60*/  UISETP.NE.AND UP0, UPT, UR4, 0x14, UPT ;  /* 0x000000140400788c */ /* 0x000fc8000bf05270 */
[----:B------:R-:W-:Y:S02]  /*2c70*/  USEL UR6, URZ, 0x1, UP0 ;  /* 0x00000001ff067887 */ /* 0x000fe40008000000 */
[----:B------:R-:W-:-:S04]  /*2c80*/  USEL UR4, UR4, URZ, UP0 ;  /* 0x000000ff04047287 */ /* 0x000fc80008000000 */
[----:B------:R-:W-:Y:S01]  /*2c90*/  ULEA UR5, UR4, UR7, 0x3 ;  /* 0x0000000704057291 */ /* 0x000fe2000f8e18ff */
[----:B------:R-:W-:-:S04]  /*2ca0*/  LOP3.LUT R2, R2, UR6, RZ, 0x3c, !PT ;  /* 0x0000000602027c12 */ /* 0x000fc8000f8e3cff */
[----:B-1----:R-:W-:-:S04]  /*2cb0*/  SHF.L.U32 R3, R2, 0x1f, RZ ;  /* 0x0000001f02037819 */ /* 0x002fc800000006ff */
[----:B------:R-:W1:Y:S02]  /*2cc0*/  SYNCS.PHASECHK.TRANS64.TRYWAIT P0, [UR5], R3 ;  /* 0x00000003ff0075a7 */ /* 0x000e640008001105 */
[----:B-1----:R-:W-:Y:S05]  /*2cd0*/  @!P0 BRA `(.L_x_46) ;  /* 0x0000007800088947 */ /* 0x002fea0003800000 */
.L_x_158:
        /* <DEDUP_REMOVED lines=9> */
.L_x_160:
        /* <DEDUP_REMOVED lines=9> */
.L_x_162:
        /* <DEDUP_REMOVED lines=9> */
.L_x_164:
        /* <DEDUP_REMOVED lines=9> */
.L_x_166:
        /* <DEDUP_REMOVED lines=9> */
.L_x_168:
        /* <DEDUP_REMOVED lines=9> */
.L_x_170:
        /* <DEDUP_REMOVED lines=9> */
.L_x_172:
        /* <DEDUP_REMOVED lines=9> */
.L_x_174:
        /* <DEDUP_REMOVED lines=9> */
.L_x_176:
        /* <DEDUP_REMOVED lines=9> */
.L_x_178:
        /* <DEDUP_REMOVED lines=9> */
.L_x_180:
        /* <DEDUP_REMOVED lines=9> */
.L_x_182:
        /* <DEDUP_REMOVED lines=9> */
.L_x_184:
        /* <DEDUP_REMOVED lines=9> */
.L_x_186:
        /* <DEDUP_REMOVED lines=9> */
.L_x_188:
        /* <DEDUP_REMOVED lines=9> */
.L_x_190:
[----:B------:R-:W-:-:S04]  /*35e0*/  UIADD3 UR4, UPT, UPT, UR4, 0x1, URZ ;  /* 0x0000000104047890 */ /* 0x000fc8000fffe0ff */
[----:B------:R-:W-:-:S04]  /*35f0*/  UISETP.NE.AND UP0, UPT, UR4, 0x14, UPT ;  /* 0x000000140400788c */ /* 0x000fc8000bf05270 */
[----:B------:R-:W-:Y:S02]  /*3600*/  USEL UR5, URZ, 0x1, UP0 ;  /* 0x00000001ff057887 */ /* 0x000fe40008000000 */
[----:B------:R-:W-:-:S04]  /*3610*/  USEL UR4, UR4, URZ, UP0 ;  /* 0x000000ff04047287 */ /* 0x000fc80008000000 */
[----:B------:R-:W-:Y:S01]  /*3620*/  ULEA UR4, UR4, UR7, 0x3 ;  /* 0x0000000704047291 */ /* 0x000fe2000f8e18ff */
[----:B------:R-:W-:-:S04]  /*3630*/  LOP3.LUT R2, R2, UR5, RZ, 0x3c, !PT ;  /* 0x0000000502027c12 */ /* 0x000fc8000f8e3cff */
[----:B------:R-:W-:Y:S01]  /*3640*/  SHF.L.U32 R2, R2, 0x1f, RZ ;  /* 0x0000001f02027819 */ /* 0x000fe200000006ff */
[----:B-1----:R-:W-:-:S07]  /*3650*/  IMAD.U32 R0, RZ, RZ, UR4 ;  /* 0x00000004ff007e24 */ /* 0x002fce000f8e00ff */
.L_x_63:
[----:B-1----:R1:W2:Y:S02]  /*3660*/  SYNCS.PHASECHK.TRANS64.TRYWAIT P0, [R0+URZ], R2 ;  /* 0x00000002000075a7 */ /* 0x0022a400080011ff */
[----:B--2---:R-:W-:Y:S05]  /*3670*/  @!P0 NANOSLEEP.SYNCS 0x989680 ;  /* 0x009896800000895d */ /* 0x004fea0003900000 */
[----:B------:R-:W2:Y:S02]  /*3680*/  @!P0 SYNCS.PHASECHK.TRANS64 P0, [R0+URZ], R2 ;  /* 0x00000002000085a7 */ /* 0x000ea400080010ff */
[----:B--2---:R-:W-:Y:S05]  /*3690*/  @P0 EXIT ;  /* 0x000000000000094d */ /* 0x004fea0003800000 */
[----:B------:R-:W-:Y:S05]  /*36a0*/  BRA `(.L_x_63) ;  /* 0xfffffffc00ec7947 */ /* 0x000fea000383ffff */
.L_x_23:
[----:B------:R-:W-:-:S04]  /*36b0*/  UISETP.NE.AND UP0, UPT, UR45, URZ, UPT ;  /* 0x000000ff2d00728c */ /* 0x000fc8000bf05270 */
[----:B------:R-:W-:-:S09]  /*36c0*/  UISETP.NE.OR UP0, UPT, UR17, 0x1, UP0 ;  /* 0x000000011100788c */ /* 0x000fd20008705670 */
[----:B------:R-:W-:Y:S05]  /*36d0*/  BRA.U UP0, `(.L_x_64) ;  /* 0x0000000500487547 */ /* 0x000fea000b800000 */
[----:B------:R-:W-:Y:S01]  /*36e0*/  ISETP.GE.U32.AND P2, PT, R0, 0x8, PT ;  /* 0x000000080000780c */ /* 0x000fe20003f46070 */
[----:B------:R-:W-:Y:S01]  /*36f0*/  IMAD.MOV.U32 R12, RZ, RZ, 0x1 ;  /* 0x00000001ff0c7424 */ /* 0x000fe200078e00ff */
[----:B------:R-:W-:Y:S02]  /*3700*/  CS2R R10, SRZ ;  /* 0x00000000000a7805 */ /* 0x000fe4000001ff00 */
[----:B------:R-:W-:Y:S01]  /*3710*/  CS2R R8, SRZ ;  /* 0x0000000000087805 */ /* 0x000fe2000001ff00 */
[----:B------:R-:W-:Y:S01]  /*3720*/  UMOV UR6, 0x400 ;  /* 0x0000040000067882 */ /* 0x000fe20000000000 */
[----:B------:R-:W-:Y:S01]  /*3730*/  UMOV UR5, URZ ;  /* 0x000000ff00057c82 */ /* 0x000fe20008000000 */
[----:B------:R-:W-:-:S12]  /*3740*/  ULEA UR6, UR45, UR6, 0x18 ;  /* 0x000000062d067291 */ /* 0x000fd8000f8ec0ff */
.L_x_68:
[----:B------:R-:W-:Y:S02]  /*3750*/  LEA R2, R8, UR6, 0x3 ;  /* 0x0000000608027c11 */ /* 0x000fe4000f8e18ff */
[----:B------:R-:W-:-:S03]  /*3760*/  SHF.L.U32 R4, R9, 0x1f, RZ ;  /* 0x0000001f09047819 */ /* 0x000fc600000006ff */
[----:B------:R-:W-:Y:S01]  /*3770*/  VIADD R5, R2, 0x200 ;  /* 0x0000020002057836 */ /* 0x000fe20000000000 */
[----:B------:R-:W2:Y:S02]  /*3780*/  SYNCS.PHASECHK.TRANS64.TRYWAIT P0, [R2+URZ+0x1f0], R4 ;  /* 0x0001f004020075a7 */ /* 0x000ea400080011ff */
[----:B--2---:R-:W-:Y:S05]  /*3790*/  @!P0 BRA `(.L_x_65) ;  /* 0x0000007000f08947 */ /* 0x004fea0003800000 */
.L_x_191:
[----:B------:R-:W-:Y:S01]  /*37a0*/  ULEA UR4, UR5, UR6, 0x3 ;  /* 0x0000000605047291 */ /* 0x000fe2000f8e18ff */
[----:B--2---:R-:W-:Y:S01]  /*37b0*/  PRMT R2, RZ, 0x654, R5 ;  /* 0x00000654ff027816 */ /* 0x004fe20000000005 */
[----:B------:R-:W-:Y:S01]  /*37c0*/  @!P2 IMAD.MOV.U32 R4, RZ, RZ, 0x10 ;  /* 0x00000010ff04a424 */ /* 0x000fe200078e00ff */
[----:B------:R-:W-:Y:S01]  /*37d0*/  SHF.L.U32 R5, R12, 0x1f, RZ ;  /* 0x0000001f0c057819 */ /* 0x000fe200000006ff */
[----:B------:R-:W-:Y:S01]  /*37e0*/  UIADD3 UR7, UPT, UPT, UR4, 0x190, URZ ;  /* 0x0000019004077890 */ /* 0x000fe2000fffe0ff */
[----:B------:R2:W-:Y:S05]  /*37f0*/  SYNCS.ARRIVE.TRANS64.RED.A1T0 RZ, [R2+URZ], RZ ;  /* 0x000000ff02ff79a7 */ /* 0x0005ea00081004ff */
[----:B------:R-:W-:Y:S01]  /*3800*/  IMAD.U32 R6, RZ, RZ, UR7 ;  /* 0x00000007ff067e24 */ /* 0x000fe2000f8e00ff */
[----:B------:R-:W3:Y:S04]  /*3810*/  SYNCS.PHASECHK.TRANS64.TRYWAIT P0, [UR4+0x1a0], R5 ;  /* 0x0001a005ff0075a7 */ /* 0x000ee80008001104 */
[----:B------:R-:W-:Y:S01]  /*3820*/  PRMT R6, R0, 0x654, R6 ;  /* 0x0000065400067816 */ /* 0x000fe20000000006 */
[----:B--23--:R-:W-:Y:S06]  /*3830*/  @!P0 BRA `(.L_x_66) ;  /* 0x0000007000dc8947 */ /* 0x00cfec0003800000 */
.L_x_193:
[----:B------:R-:W-:Y:S01]  /*3840*/  ULEA UR8, UR5, UR6, 0x4 ;  /* 0x0000000605087291 */ /* 0x000fe2000f8e20ff */
[----:B------:R-:W-:Y:S01]  /*3850*/  SEL R3, R6, R3, !P2 ;  /* 0x0000000306037207 */ /* 0x000fe20005000000 */
[----:B------:R-:W-:Y:S01]  /*3860*/  UIADD3 UR9, UPT, UPT, UR4, 0x190, URZ ;  /* 0x0000019004097890 */ /* 0x000fe2000fffe0ff */
[----:B--2---:R-:W-:Y:S01]  /*3870*/  LEA R2, R11, UR6, 0x3 ;  /* 0x000000060b027c11 */ /* 0x004fe2000f8e18ff */
[----:B------:R-:W-:Y:S01]  /*3880*/  UIADD3 UR8, UPT, UPT, UR8, 0x220, URZ ;  /* 0x0000022008087890 */ /* 0x000fe2000fffe0ff */
[----:B------:R2:W-:Y:S01]  /*3890*/  @!P2 SYNCS.ARRIVE.TRANS64.RED RZ, [R3+URZ], R4 ;  /* 0x0000000403ffa9a7 */ /* 0x0005e200080004ff */
[----:B------:R-:W-:Y:S01]  /*38a0*/  UIADD3 UR4, UPT, UPT, UR5, 0x1, URZ ;  /* 0x0000000105047890 */ /* 0x000fe2000fffe0ff */
[----:B------:R-:W-:-:S03]  /*38b0*/  VIADD R8, R8, 0x1 ;  /* 0x0000000108087836 */ /* 0x000fc60000000000 */
[----:B------:R-:W-:Y:S02]  /*38c0*/  UISETP.NE.AND UP0, UPT, UR4, 0x2, UPT ;  /* 0x000000020400788c */ /* 0x000fe4000bf05270 */
[----:B------:R-:W-:Y:S01]  /*38d0*/  ISETP.NE.AND P0, PT, R8, 0x2, PT ;  /* 0x000000020800780c */ /* 0x000fe20003f05270 */
[----:B------:R-:W-:Y:S06]  /*38e0*/  UGETNEXTWORKID.BROADCAST [UR8], [UR9] ;  /* 0x00000000080073ca */ /* 0x000fec0008000100 */
[----:B------:R-:W-:Y:S02]  /*38f0*/  USEL UR7, URZ, 0x1, UP0 ;  /* 0x00000001ff077887 */ /* 0x000fe40008000000 */
[----:B------:R-:W-:-:S04]  /*3900*/  USEL UR5, UR4, URZ, UP0 ;  /* 0x000000ff04057287 */ /* 0x000fc80008000000 */
[----:B------:R-:W-:Y:S02]  /*3910*/  LOP3.LUT R12, R12, UR7, RZ, 0x3c, !PT ;  /* 0x000000070c0c7c12 */ /* 0x000fe4000f8e3cff */
[----:B--2---:R-:W-:-:S04]  /*3920*/  SHF.L.U32 R4, R10, 0x1f, RZ ;  /* 0x0000001f0a047819 */ /* 0x004fc800000006ff */
[----:B------:R-:W2:Y:S02]  /*3930*/  SYNCS.PHASECHK.TRANS64.TRYWAIT P1, [R2+URZ+0x190], R4 ;  /* 0x00019004020075a7 */ /* 0x000ea400080211ff */
[----:B--2---:R-:W-:Y:S05]  /*3940*/  @!P1 BRA `(.L_x_67) ;  /* 0x0000007000b09947 */ /* 0x004fea0003800000 */
.L_x_194:
[C---:B--2---:R-:W-:Y:S01]  /*3950*/  LEA R4, R11.reuse, UR6, 0x4 ;  /* 0x000000060b047c11 */ /* 0x044fe2000f8e20ff */
[----:B------:R-:W-:Y:S01]  /*3960*/  VIADD R2, R2, 0x1a0 ;  /* 0x000001a002027836 */ /* 0x000fe20000000000 */
[----:B------:R-:W-:Y:S01]  /*3970*/  SEL R8, R8, RZ, P0 ;  /* 0x000000ff08087207 */ /* 0x000fe20000000000 */
[----:B------:R-:W-:-:S03]  /*3980*/  VIADD R11, R11, 0x1 ;  /* 0x000000010b0b7836 */ /* 0x000fc60000000000 */
[----:B------:R-:W2:Y:S01]  /*3990*/  LDS.128 R4, [R4+0x220] ;  /* 0x0002200004047984 */ /* 0x000ea20000000c00 */
[----:B------:R-:W-:Y:S02]  /*39a0*/  PRMT R2, RZ, 0x654, R2 ;  /* 0x00000654ff027816 */ /* 0x000fe40000000002 */
[C---:B------:R-:W-:Y:S01]  /*39b0*/  ISETP.NE.AND P1, PT, R11.reuse, 0x2, PT ;  /* 0x000000020b00780c */ /* 0x040fe20003f25270 */
[----:B------:R-:W-:Y:S01]  /*39c0*/  @!PT LDS RZ, [RZ] ;  /* 0x00000000fffff984 */ /* 0x000fe20000000800 */
[----:B------:R-:W-:Y:S01]  /*39d0*/  @!PT LDS RZ, [RZ] ;  /* 0x00000000fffff984 */ /* 0x000fe20000000800 */
[----:B------:R-:W-:Y:S01]  /*39e0*/  @!PT LDS RZ, [RZ] ;  /* 0x00000000fffff984 */ /* 0x000fe20000000800 */
[----:B------:R-:W-:Y:S01]  /*39f0*/  @!PT LDS RZ, [RZ] ;  /* 0x00000000fffff984 */ /* 0x000fe20000000800 */
[----:B------:R3:W-:Y:S06]  /*3a00*/  MEMBAR.ALL.CTA ;  /* 0x0000000000007992 */ /* 0x0007ec0000008000 */
[----:B---3--:R-:W3:Y:S01]  /*3a10*/  FENCE.VIEW.ASYNC.S ;  /* 0x00000000000073c6 */ /* 0x008ee20000000000 */
[----:B------:R-:W-:Y:S01]  /*3a20*/  SEL R11, R11, RZ, P1 ;  /* 0x000000ff0b0b7207 */ /* 0x000fe20000800000 */
[----:B---3--:R3:W-:Y:S01]  /*3a30*/  SYNCS.ARRIVE.TRANS64.RED.A1T0 RZ, [R2+URZ], RZ ;  /* 0x000000ff02ff79a7 */ /* 0x0087e200081004ff */
[----:B--2---:R-:W-:-:S02]  /*3a40*/  LOP3.LUT P3, RZ, R6, 0x1, RZ, 0xc0, !PT ;  /* 0x0000000106ff7812 */ /* 0x004fc4000786c0ff */
[----:B------:R-:W-:-:S04]  /*3a50*/  SEL R4, RZ, 0x1, P1 ;  /* 0x00000001ff047807 */ /* 0x000fc80000800000 */
[----:B------:R-:W-:Y:S02]  /*3a60*/  LOP3.LUT R10, R10, R4, RZ, 0x3c, !PT ;  /* 0x000000040a0a7212 */ /* 0x000fe400078e3cff */
[----:B---3--:R-:W-:-:S04]  /*3a70*/  SEL R2, RZ, 0x1, P0 ;  /* 0x00000001ff027807 */ /* 0x008fc80000000000 */
[----:B------:R-:W-:Y:S01]  /*3a80*/  LOP3.LUT R9, R9, R2, RZ, 0x3c, !PT ;  /* 0x0000000209097212 */ /* 0x000fe200078e3cff */
[----:B------:R-:W-:Y:S06]  /*3a90*/  @P3 BRA `(.L_x_68) ;  /* 0xfffffffc002c3947 */ /* 0x000fec000383ffff */
[----:B------:R-:W-:Y:S01]  /*3aa0*/  ULEA UR4, UR5, UR6, 0x3 ;  /* 0x0000000605047291 */ /* 0x000fe2000f8e18ff */
[----:B------:R-:W-:-:S08]  /*3ab0*/  SHF.L.U32 R2, R12, 0x1f, RZ ;  /* 0x0000001f0c027819 */ /* 0x000fd000000006ff */
[----:B------:R-:W2:Y:S02]  /*3ac0*/  SYNCS.PHASECHK.TRANS64 P0, [UR4+0x1a0], R2 ;  /* 0x0001a002ff0075a7 */ /* 0x000ea40008001004 */
[----:B--2---:R-:W-:Y:S05]  /*3ad0*/  @P0 BRA `(.L_x_69) ;  /* 0x0000000000080947 */ /* 0x004fea0003800000 */
[----:B------:R-:W2:Y:S02]  /*3ae0*/  SYNCS.PHASECHK.TRANS64.TRYWAIT P0, [UR4+0x1a0], R2 ;  /* 0x0001a002ff0075a7 */ /* 0x000ea40008001104 */
[----:B--2---:R-:W-:Y:S05]  /*3af0*/  @!P0 BRA `(.L_x_70) ;  /* 0x0000007000588947 */ /* 0x004fea0003800000 */
.L_x_69:
[----:B------:R-:W-:-:S04]  /*3b00*/  UIADD3 UR7, UPT, UPT, UR5, 0x1, URZ ;  /* 0x0000000105077890 */ /* 0x000fc8000fffe0ff */
[----:B------:R-:W-:-:S04]  /*3b10*/  UISETP.NE.AND UP0, UPT, UR7, 0x2, UPT ;  /* 0x000000020700788c */ /* 0x000fc8000bf05270 */
[----:B------:R-:W-:Y:S02]  /*3b20*/  USEL UR8, URZ, 0x1, UP0 ;  /* 0x00000001ff087887 */ /* 0x000fe40008000000 */
[----:B------:R-:W-:-:S04]  /*3b30*/  USEL UR7, UR7, URZ, UP0 ;  /* 0x000000ff07077287 */ /* 0x000fc80008000000 */
[----:B------:R-:W-:Y:S01]  /*3b40*/  ULEA UR7, UR7, UR6, 0x3 ;  /* 0x0000000607077291 */ /* 0x000fe2000f8e18ff */
[----:B--2---:R-:W-:-:S04]  /*3b50*/  LOP3.LUT R2, R12, UR8, RZ, 0x3c, !PT ;  /* 0x000000080c027c12 */ /* 0x004fc8000f8e3cff */
[----:B------:R-:W-:-:S04]  /*3b60*/  SHF.L.U32 R0, R2, 0x1f, RZ ;  /* 0x0000001f02007819 */ /* 0x000fc800000006ff */
[----:B------:R-:W2:Y:S02]  /*3b70*/  SYNCS.PHASECHK.TRANS64 P0, [UR7+0x1a0], R0 ;  /* 0x0001a000ff0075a7 */ /* 0x000ea40008001007 */
[----:B-12---:R-:W-:Y:S05]  /*3b80*/  @P0 EXIT ;  /* 0x000000000000094d */ /* 0x006fea0003800000 */
[----:B------:R-:W-:Y:S02]  /*3b90*/  SHF.L.U32 R2, R2, 0x1f, RZ ;  /* 0x0000001f02027819 */ /* 0x000fe400000006ff */
[----:B------:R-:W-:-:S07]  /*3ba0*/  MOV R0, UR7 ;  /* 0x0000000700007c02 */ /* 0x000fce0008000f00 */
.L_x_71:
[----:B-1----:R1:W2:Y:S02]  /*3bb0*/  SYNCS.PHASECHK.TRANS64.TRYWAIT P0, [R0+URZ+0x1a0], R2 ;  /* 0x0001a002000075a7 */ /* 0x0022a400080011ff */
[----:B--2---:R-:W-:Y:S05]  /*3bc0*/  @!P0 NANOSLEEP.SYNCS 0x989680 ;  /* 0x009896800000895d */ /* 0x004fea0003900000 */
[----:B------:R-:W2:Y:S02]  /*3bd0*/  @!P0 SYNCS.PHASECHK.TRANS64 P0, [R0+URZ+0x1a0], R2 ;  /* 0x0001a002000085a7 */ /* 0x000ea400080010ff */
[----:B--2---:R-:W-:Y:S05]  /*3be0*/  @P0 EXIT ;  /* 0x000000000000094d */ /* 0x004fea0003800000 */
[----:B------:R-:W-:Y:S05]  /*3bf0*/  BRA `(.L_x_71) ;  /* 0xfffffffc00ec7947 */ /* 0x000fea000383ffff */
.L_x_64:
[----:B------:R-:W-:Y:S05]  /*3c00*/  BRA.U UP6, `(.L_x_72) ;  /* 0x0000000d06807547 */ /* 0x000fea000b800000 */
[----:B------:R-:W-:Y:S01]  /*3c10*/  UMOV UR4, 0x40 ;  /* 0x0000004000047882 */ /* 0x000fe20000000000 */
[----:B------:R-:W-:Y:S01]  /*3c20*/  NOP ;  /* 0x0000000000007918 */ /* 0x000fe20000000000 */
[----:B------:R-:W-:Y:S01]  /*3c30*/  ULEA UR5, UR45, UR4, 0x18 ;  /* 0x000000042d057291 */ /* 0x000fe2000f8ec0ff */
[----:B------:R-:W-:Y:S02]  /*3c40*/  UMOV UR6, 0x400 ;  /* 0x0000040000067882 */ /* 0x000fe40000000000 */
[----:B------:R-:W-:-:S06]  /*3c50*/  ULEA UR6, UR45, UR6, 0x18 ;  /* 0x000000062d067291 */ /* 0x000fcc000f8ec0ff */
[----:B------:R-:W2:Y:S02]  /*3c60*/  LDS.U8 R0, [UR5+0x1c] ;  /* 0x00001c05ff007984 */ /* 0x000ea40008000000 */
[----:B--2---:R-:W-:-:S13]  /*3c70*/  ISETP.NE.AND P0, PT, R0, RZ, PT ;  /* 0x000000ff0000720c */ /* 0x004fda0003f05270 */
[----:B------:R-:W-:Y:S05]  /*3c80*/  @P0 BRA `(.L_x_73) ;  /* 0x0000000000580947 */ /* 0x000fea0003800000 */
[----:B------:R-:W-:-:S13]  /*3c90*/  ELECT P0, URZ, PT ;  /* 0x0000000000ff782f */ /* 0x000fda0003800000 */
[----:B------:R-:W-:Y:S05]  /*3ca0*/  @!P0 BRA `(.L_x_74) ;  /* 0x0000000000608947 */ /* 0x000fea0003800000 */
[----:B------:R-:W-:Y:S01]  /*3cb0*/  UMOV UR4, 0x10 ;  /* 0x0000001000047882 */ /* 0x000fe20000000000 */
[----:B------:R-:W-:Y:S01]  /*3cc0*/  HFMA2 R0, -RZ, RZ, 0, 5.9604644775390625e-08 ;  /* 0x00000001ff007431 */ /* 0x000fe200000001ff */
[----:B------:R-:W-:-:S03]  /*3cd0*/  MOV R3, 0xffff ;  /* 0x0000ffff00037802 */ /* 0x000fc60000000f00 */
[----:B------:R-:W-:Y:S04]  /*3ce0*/  DEPBAR.LE SB2, 0x36 ;  /* 0x0000ad800000791a */ /* 0x000fe80000000000 */
[----:B------:R-:W2:Y:S02]  /*3cf0*/  UTCATOMSWS.FIND_AND_SET.ALIGN UP0, UR4, UR4 ;  /* 0x00000004000475e3 */ /* 0x000ea40008000800 */
[----:B--2---:R-:W-:Y:S01]  /*3d00*/  MOV R4, UR4 ;  /* 0x0000000400047c02 */ /* 0x004fe20008000f00 */
[----:B------:R-:W-:Y:S06]  /*3d10*/  BRA.U UP0, `(.L_x_75) ;  /* 0x0000000100187547 */ /* 0x000fec000b800000 */
.L_x_76:
[----:B------:R-:W-:Y:S05]  /*3d20*/  NANOSLEEP 0x64 ;  /* 0x000000640000795d */ /* 0x000fea0003800000 */
[----:B------:R-:W-:-:S05]  /*3d30*/  UMOV UR4, 0x10 ;  /* 0x0000001000047882 */ /* 0x000fca0000000000 */
[----:B------:R-:W-:Y:S04]  /*3d40*/  DEPBAR.LE SB2, 0x36 ;  /* 0x0000ad800000791a */ /* 0x000fe80000000000 */
[----:B------:R-:W2:Y:S02]  /*3d50*/  UTCATOMSWS.FIND_AND_SET.ALIGN UP0, UR4, UR4 ;  /* 0x00000004000475e3 */ /* 0x000ea40008000800 */
[----:B--2---:R-:W-:Y:S01]  /*3d60*/  MOV R4, UR4 ;  /* 0x0000000400047c02 */ /* 0x004fe20008000f00 */
[----:B------:R-:W-:Y:S05]  /*3d70*/  BRA.U !UP0, `(.L_x_76) ;  /* 0xfffffffd08e87547 */ /* 0x000fea000b83ffff */
.L_x_75:
[-C--:B------:R-:W-:Y:S02]  /*3d80*/  SHF.L.U32 R3, R3, R4.reuse, RZ ;  /* 0x0000000403037219 */ /* 0x080fe400000006ff */
[----:B------:R-:W-:Y:S01]  /*3d90*/  SHF.L.U32 R0, R0, R4, RZ ;  /* 0x0000000400007219 */ /* 0x000fe200000006ff */
[----:B------:R-:W-:Y:S02]  /*3da0*/  IMAD.SHL.U32 R4, R4, 0x20, RZ ;  /* 0x0000002004047824 */ /* 0x000fe400078e00ff */
[----:B------:R2:W-:Y:S04]  /*3db0*/  ATOMS.OR RZ, [UR5+0x14], R3 ;  /* 0x00001403ffff798c */ /* 0x0005e8000b000005 */
[----:B------:R2:W-:Y:S04]  /*3dc0*/  ATOMS.OR RZ, [UR5+0x18], R0 ;  /* 0x00001800ffff798c */ /* 0x0005e8000b000005 */
[----:B------:R2:W-:Y:S01]  /*3dd0*/  STS [UR6+0x240], R4 ;  /* 0x00024004ff007988 */ /* 0x0005e20008000806 */
[----:B------:R-:W-:Y:S05]  /*3de0*/  BRA `(.L_x_74) ;  /* 0x0000000000107947 */ /* 0x000fea0003800000 */
.L_x_73:
[----:B------:R-:W-:Y:S02]  /*3df0*/  MOV R0, 0xffffffff ;  /* 0xffffffff00007802 */ /* 0x000fe40000000f00 */
[----:B------:R-:W-:-:S03]  /*3e00*/  MOV R4, 0x3e30 ;  /* 0x00003e3000047802 */ /* 0x000fc60000000f00 */
[----:B------:R2:W-:Y:S04]  /*3e10*/  STS [UR6+0x240], R0 ;  /* 0x00024000ff007988 */ /* 0x0005e80008000806 */
[----:B-12--5:R-:W-:Y:S05]  /*3e20*/  CALL.REL.NOINC `($__internal_1_$__cuda_sm10x_tcgen05_guardrail_trap_phase_invalid_during_alloc) ;  /* 0x0000007400a07944 */ /* 0x026fea0003c00000 */
.L_x_74:
[----:B------:R-:W-:Y:S05]  /*3e30*/  WARPSYNC.ALL ;  /* 0x0000000000007948 */ /* 0x000fea0003800000 */
[----:B------:R-:W3:Y:S01]  /*3e40*/  S2UR UR4, SR_CgaCtaId ;  /* 0x00000000000479c3 */ /* 0x000ee20000008800 */
[----:B------:R-:W-:Y:S01]  /*3e50*/  UMOV UR13, 0x400 ;  /* 0x00000400000d7882 */ /* 0x000fe20000000000 */
[----:B------:R-:W-:-:S06]  /*3e60*/  NOP ;  /* 0x0000000000007918 */ /* 0x000fcc0000000000 */
[----:B------:R-:W-:Y:S06]  /*3e70*/  BAR.ARV 0x6, 0xa0 ;  /* 0x0182800000007b1d */ /* 0x000fec0000002000 */
[----:B------:R-:W4:Y:S01]  /*3e80*/  LDCU UR5, c[0x0][0x38c] ;  /* 0x00007180ff0577ac */ /* 0x000f220008000800 */
[----:B------:R-:W-:Y:S01]  /*3e90*/  LOP3.LUT R2, R2, 0xffff, RZ, 0xc0, !PT ;  /* 0x0000ffff02027812 */ /* 0x000fe200078ec0ff */
[----:B------:R-:W-:Y:S01]  /*3ea0*/  IMAD.MOV.U32 R11, RZ, RZ, 0x1 ;  /* 0x00000001ff0b7424 */ /* 0x000fe200078e00ff */
[----:B------:R-:W-:Y:S01]  /*3eb0*/  CS2R R8, SRZ ;  /* 0x0000000000087805 */ /* 0x000fe2000001ff00 */
[----:B------:R-:W1:Y:S01]  /*3ec0*/  LDCU UR8, c[0x0][0x38c] ;  /* 0x00007180ff0877ac */ /* 0x000e620008000800 */
[----:B------:R-:W-:Y:S01]  /*3ed0*/  R2UR UR15, R2 ;  /* 0x00000000020f72ca */ /* 0x000fe200000e0000 */
[----:B------:R-:W-:Y:S01]  /*3ee0*/  IMAD.MOV.U32 R10, RZ, RZ, RZ ;  /* 0x000000ffff0a7224 */ /* 0x000fe200078e00ff */
[----:B------:R-:W-:Y:S01]  /*3ef0*/  UMOV UR18, URZ ;  /* 0x000000ff00127c82 */ /* 0x000fe20008000000 */
[----:B------:R-:W-:Y:S01]  /*3f00*/  UMOV UR10, URZ ;  /* 0x000000ff000a7c82 */ /* 0x000fe20008000000 */
[----:B---3--:R-:W-:Y:S01]  /*3f10*/  ULEA UR13, UR4, UR13, 0x18 ;  /* 0x0000000d040d7291 */ /* 0x008fe2000f8ec0ff */
[----:B------:R-:W-:Y:S01]  /*3f20*/  UMOV UR20, 0x0 ;  /* 0x0000000000147882 */ /* 0x000fe20000000000 */
[----:B------:R-:W-:-:S02]  /*3f30*/  UMOV UR21, 0x44004a0 ;  /* 0x044004a000157882 */ /* 0x000fc40000000000 */
[----:B------:R-:W-:Y:S02]  /*3f40*/  UIADD3 UR6, UPT, UPT, UR13, 0x6600, URZ ;  /* 0x000066000d067890 */ /* 0x000fe4000fffe0ff */
[----:B------:R-:W-:Y:S02]  /*3f50*/  UIADD3 UR7, UPT, UPT, UR13, 0x10600, URZ ;  /* 0x000106000d077890 */ /* 0x000fe4000fffe0ff */
[----:B----4-:R-:W-:Y:S01]  /*3f60*/  UIADD3 UR5, UPT, UPT, UR5, 0x1f, URZ ;  /* 0x0000001f05057890 */ /* 0x010fe2000fffe0ff */
[----:B--2---:R-:W2:Y:S01]  /*3f70*/  LDS R0, [UR13+0x240] ;  /* 0x0002400dff007984 */ /* 0x004ea20008000800 */
[----:B------:R-:W-:Y:S02]  /*3f80*/  USHF.R.U32.HI UR6, URZ, 0x4, UR6 ;  /* 0x00000004ff067899 */ /* 0x000fe40008011606 */
[----:B------:R-:W-:Y:S02]  /*3f90*/  USHF.R.S32.HI UR4, URZ, 0x1f, UR5 ;  /* 0x0000001fff047899 */ /* 0x000fe40008011405 */
[----:B------:R-:W-:-:S02]  /*3fa0*/  ULOP3.LUT UR6, UR6, 0x3fff, URZ, 0xc0, !UPT ;  /* 0x00003fff06067892 */ /* 0x000fc4000f8ec0ff */
[----:B------:R-:W-:Y:S02]  /*3fb0*/  ULEA.HI UR4, UR4, UR5, URZ, 0x5 ;  /* 0x0000000504047291 */ /* 0x000fe4000f8f28ff */
[----:B------:R-:W-:Y:S02]  /*3fc0*/  USHF.R.U32.HI UR5, URZ, 0x4, UR7 ;  /* 0x00000004ff057899 */ /* 0x000fe40008011607 */
[----:B------:R-:W-:Y:S02]  /*3fd0*/  USHF.R.S32.HI UR22, URZ, 0x5, UR4 ;  /* 0x00000005ff167899 */ /* 0x000fe40008011404 */
[----:B------:R-:W-:Y:S02]  /*3fe0*/  ULOP3.LUT UR5, UR5, 0x3fff, URZ, 0xc0, !UPT ;  /* 0x00003fff05057892 */ /* 0x000fe4000f8ec0ff */
[----:B------:R-:W-:Y:S02]  /*3ff0*/  UISETP.LT.AND UP0, UPT, UR22, 0x1, UPT ;  /* 0x000000011600788c */ /* 0x000fe4000bf01270 */
[----:B------:R-:W-:-:S02]  /*4000*/  ULOP3.LUT UR16, UR6, 0x10000, URZ, 0xfc, !UPT ;  /* 0x0001000006107892 */ /* 0x000fc4000f8efcff */
[----:B------:R-:W-:Y:S02]  /*4010*/  USEL UR23, UR22, 0x1, !UP0 ;  /* 0x0000000116177887 */ /* 0x000fe4000c000000 */
[----:B------:R-:W-:Y:S02]  /*4020*/  ULOP3.LUT UR17, UR5, 0x10000, URZ, 0xfc, !UPT ;  /* 0x0001000005117892 */ /* 0x000fe4000f8efcff */
[----:B------:R-:W-:Y:S02]  /*4030*/  UIADD3 UR23, UPT, UPT, -UR23, URZ, URZ ;  /* 0x000000ff17177290 */ /* 0x000fe4000fffe1ff */
[----:B-1----:R-:W-:Y:S01]  /*4040*/  UISETP.GE.AND UP4, UPT, UR8, 0x1, UPT ;  /* 0x000000010800788c */ /* 0x002fe2000bf86270 */
[----:B--2---:R-:W-:-:S15]  /*4050*/  R2UR UR24, R0 ;  /* 0x00000000001872ca */ /* 0x004fde00000e0000 */
.L_x_83:
[----:B------:R-:W-:Y:S02]  /*4060*/  LEA R0, R10, UR13, 0x3 ;  /* 0x0000000d0a007c11 */ /* 0x000fe4000f8e18ff */
[----:B------:R-:W-:Y:S02]  /*4070*/  SHF.L.U32 R2, R9, 0x1f, RZ ;  /* 0x0000001f09027819 */ /* 0x000fe400000006ff */
[----:B------:R-:W-:Y:S01]  /*4080*/  PLOP3.LUT P0, PT, PT, PT, UP4, 0x80, 0x8 ;  /* 0x000000000008781c */ /* 0x000fe20003f0f048 */
[----:B------:R-:W-:Y:S01]  /*4090*/  VIADD R3, R0, 0x1a0 ;  /* 0x000001a000037836 */ /* 0x000fe20000000000 */
[----:B-1----:R-:W1:Y:S02]  /*40a0*/  SYNCS.PHASECHK.TRANS64.TRYWAIT P1, [R0+URZ+0x190], R2 ;  /* 0x00019002000075a7 */ /* 0x002e6400080211ff */
[----:B-1-3--:R-:W-:Y:S09]  /*40b0*/  @!P1 BRA `(.L_x_77) ;  /* 0x0000006c00009947 */ /* 0x00aff20003800000 */
.L_x_196:
[----:B------:R-:W-:Y:S01]  /*40c0*/  LEA R4, R10, UR13, 0x4 ;  /* 0x0000000d0a047c11 */ /* 0x000fe2000f8e20ff */
[----:B------:R-:W-:Y:S01]  /*40d0*/  @UP4 ULEA UR4, UR10, UR13, 0x3 ;  /* 0x0000000d0a044291 */ /* 0x000fe2000f8e18ff */
[----:B------:R-:W-:Y:S01]  /*40e0*/  PLOP3.LUT P2, PT, PT, PT, PT, 0x80, 0x8 ;  /* 0x000000000008781c */ /* 0x000fe20003f4f070 */
[----:B------:R-:W-:Y:S01]  /*40f0*/  ULEA UR19, UR18, UR13, 0x3 ;  /* 0x0000000d12137291 */ /* 0x000fe2000f8e18ff */
[----:B------:R-:W-:Y:S02]  /*4100*/  PRMT R3, RZ, 0x654, R3 ;  /* 0x00000654ff037816 */ /* 0x000fe40000000003 */
[----:B------:R-:W2:Y:S01]  /*4110*/  LDS.128 R4, [R4+0x220] ;  /* 0x0002200004047984 */ /* 0x000ea20000000c00 */
[----:B-1----:R-:W-:Y:S02]  /*4120*/  @P0 SHF.L.U32 R2, R8, 0x1f, RZ ;  /* 0x0000001f08020819 */ /* 0x002fe400000006ff */
[----:B------:R-:W-:Y:S01]  /*4130*/  SHF.L.U32 R0, R11, 0x1f, RZ ;  /* 0x0000001f0b007819 */ /* 0x000fe200000006ff */
[----:B------:R-:W-:Y:S01]  /*4140*/  @!PT LDS RZ, [RZ] ;  /* 0x00000000fffff984 */ /* 0x000fe20000000800 */
[----:B------:R-:W-:Y:S01]  /*4150*/  @!PT LDS RZ, [RZ] ;  /* 0x00000000fffff984 */ /* 0x000fe20000000800 */
[----:B------:R-:W-:Y:S01]  /*4160*/  @!PT LDS RZ, [RZ] ;  /* 0x00000000fffff984 */ /* 0x000fe20000000800 */
[----:B------:R-:W-:Y:S01]  /*4170*/  @!PT LDS RZ, [RZ] ;  /* 0x00000000fffff984 */ /* 0x000fe20000000800 */
[----:B------:R1:W-:Y:S06]  /*4180*/  MEMBAR.ALL.CTA ;  /* 0x0000000000007992 */ /* 0x0003ec0000008000 */
[----:B-1----:R-:W1:Y:S02]  /*4190*/  FENCE.VIEW.ASYNC.S ;  /* 0x00000000000073c6 */ /* 0x002e640000000000 */
[----:B-1----:R1:W-:Y:S01]  /*41a0*/  SYNCS.ARRIVE.TRANS64.RED.A1T0 RZ, [R3+URZ], RZ ;  /* 0x000000ff03ff79a7 */ /* 0x0023e200081004ff */
[----:B------:R1:W3:Y:S01]  /*41b0*/  @P0 SYNCS.PHASECHK.TRANS64.TRYWAIT P2, [UR4], R2 ;  /* 0x00000002ff0005a7 */ /* 0x0002e20008041104 */
[----:B--2---:R-:W-:Y:S01]  /*41c0*/  LOP3.LUT P1, RZ, R6, 0x1, RZ, 0xc0, !PT ;  /* 0x0000000106ff7812 */ /* 0x004fe2000782c0ff */
[----:B------:R-:W2:Y:S02]  /*41d0*/  SYNCS.PHASECHK.TRANS64.TRYWAIT P0, [UR19+0x1d0], R0 ;  /* 0x0001d000ff0075a7 */ /* 0x000ea40008001113 */
[----:B-123--:R-:W-:Y:S10]  /*41e0*/  @!P0 BRA `(.L_x_78) ;  /* 0x0000006800c88947 */ /* 0x00eff40003800000 */
.L_x_198:
[----:B------:R-:W-:Y:S01]  /*41f0*/  IADD3 R10, PT, PT, R10, 0x1, RZ ;  /* 0x000000010a0a7810 */ /* 0x000fe20007ffe0ff */
[----:B------:R-:W-:Y:S06]  /*4200*/  BRA.U !UP4, `(.L_x_79) ;  /* 0x000000010ca07547 */ /* 0x000fec000b800000 */
[----:B------:R-:W-:Y:S02]  /*4210*/  ULEA.HI UR4, UR18, UR18, URZ, 0x1 ;  /* 0x0000001212047291 */ /* 0x000fe4000f8f08ff */
[----:B------:R-:W-:Y:S02]  /*4220*/  UPLOP3.LUT UP2, UPT, UPT, UPT, UPT, 0x40, 0x4 ;  /* 0x000000000004789c */ /* 0x000fe40003f4e870 */
[----:B------:R-:W-:Y:S02]  /*4230*/  USHF.L.U32 UR5, UR4, 0x7, URZ ;  /* 0x0000000704057899 */ /* 0x000fe400080006ff */
[----:B------:R-:W-:Y:S02]  /*4240*/  ULOP3.LUT UR14, UR4, 0xffe, URZ, 0xc0, !UPT ;  /* 0x00000ffe040e7892 */ /* 0x000fe4000f8ec0ff */
[----:B------:R-:W-:Y:S02]  /*4250*/  ULOP3.LUT UR4, UR5, 0xffffff00, URZ, 0xc0, !UPT ;  /* 0xffffff0005047892 */ /* 0x000fe4000f8ec0ff */
[----:B------:R-:W-:-:S02]  /*4260*/  UIADD3 UR14, UPT, UPT, -UR14, UR18, URZ ;  /* 0x000000120e0e7290 */ /* 0x000fc4000fffe1ff */
[----:B------:R-:W-:Y:S01]  /*4270*/  UIADD3 UR4, UPT, UPT, UR24, UR4, URZ ;  /* 0x0000000418047290 */ /* 0x000fe2000fffe0ff */
[----:B------:R-:W-:Y:S01]  /*4280*/  UMOV UR12, UR23 ;  /* 0x00000017000c7c82 */ /* 0x000fe20008000000 */
[----:B------:R-:W-:Y:S02]  /*4290*/  UMOV UR11, UR22 ;  /* 0x00000016000b7c82 */ /* 0x000fe40008000000 */
[----:B------:R-:W-:Y:S01]  /*42a0*/  ULEA UR14, UR14, UR4, 0x14 ;  /* 0x000000040e0e7291 */ /* 0x000fe2000f8ea0ff */
[----:B------:R-:W-:-:S11]  /*42b0*/  UMOV UR5, UR10 ;  /* 0x0000000a00057c82 */ /* 0x000fd60008000000 */
.L_x_82:
[----:B------:R-:W-:Y:S02]  /*42c0*/  UIADD3 UR12, UPT, UPT, UR12, 0x1, URZ ;  /* 0x000000010c0c7890 */ /* 0x000fe4000fffe0ff */
[----:B--2---:R-:W-:Y:S02]  /*42d0*/  ULEA UR6, UR5, UR13, 0x3 ;  /* 0x0000000d05067291 */ /* 0x004fe4000f8e18ff */
[----:B------:R-:W-:Y:S01]  /*42e0*/  UISETP.NE.AND UP3, UPT, UR12, URZ, UPT ;  /* 0x000000ff0c00728c */ /* 0x000fe2000bf65270 */
[----:B---3--:R-:W-:Y:S10]  /*42f0*/  @P2 BRA `(.L_x_80) ;  /* 0x00000000000c2947 */ /* 0x008ff40003800000 */
[----:B-1----:R-:W-:Y:S04]  /*4300*/  SHF.L.U32 R2, R8, 0x1f, RZ ;  /* 0x0000001f08027819 */ /* 0x002fe800000006ff */
[----:B------:R-:W1:Y:S02]  /*4310*/  SYNCS.PHASECHK.TRANS64.TRYWAIT P0, [UR6], R2 ;  /* 0x00000002ff0075a7 */ /* 0x000e640008001106 */
[----:B-1----:R-:W-:Y:S05]  /*4320*/  @!P0 BRA `(.L_x_81) ;  /* 0x0000006800908947 */ /* 0x002fea0003800000 */
.L_x_80:
[----:B------:R-:W-:Y:S01]  /*4330*/  UISETP.NE.AND UP0, UPT, UR11, 0x1, UPT ;  /* 0x000000010b00788c */ /* 0x000fe2000bf05270 */
[----:B------:R-:W-:Y:S01]  /*4340*/  PLOP3.LUT P2, PT, PT, PT, PT, 0x80, 0x8 ;  /* 0x000000000008781c */ /* 0x000fe20003f4f070 */
[----:B------:R-:W-:Y:S02]  /*4350*/  UIADD3 UR4, UPT, UPT, UR5, 0x1, URZ ;  /* 0x0000000105047890 */ /* 0x000fe4000fffe0ff */
[----:B------:R-:W-:Y:S02]  /*4360*/  ULEA UR8, UR5, UR17, 0x9 ;  /* 0x0000001105087291 */ /* 0x000fe4000f8e48ff */
[----:B------:R-:W-:Y:S01]  /*4370*/  UISETP.NE.AND UP1, UPT, UR4, 0x14, UPT ;  /* 0x000000140400788c */ /* 0x000fe2000bf25270 */
[----:B------:R-:W-:Y:S01]  /*4380*/  PLOP3.LUT P0, PT, PT, PT, UP0, 0x80, 0x8 ;  /* 0x000000000008781c */ /* 0x000fe20003f0f008 */
[----:B------:R-:W-:Y:S02]  /*4390*/  UIADD3 UR11, UPT, UPT, UR11, -0x1, URZ ;  /* 0xffffffff0b0b7890 */ /* 0x000fe4000fffe0ff */
[----:B------:R-:W-:Y:S02]  /*43a0*/  USEL UR7, URZ, 0x1, UP1 ;  /* 0x00000001ff077887 */ /* 0x000fe40008800000 */
[----:B------:R-:W-:Y:S01]  /*43b0*/  USEL UR10, UR4, URZ, UP1 ;  /* 0x000000ff040a7287 */ /* 0x000fe20008800000 */
[----:B------:R-:W-:Y:S03]  /*43c0*/  UMOV UR9, 0xc0004010 ;  /* 0xc000401000097882 */ /* 0x000fe60000000000 */
[----:B------:R-:W-:Y:S01]  /*43d0*/  @UP0 ULEA UR4, UR10, UR13, 0x3 ;  /* 0x0000000d0a040291 */ /* 0x000fe2000f8e18ff */
[----:B------:R-:W-:Y:S01]  /*43e0*/  LOP3.LUT R8, R8, UR7, RZ, 0x3c, !PT ;  /* 0x0000000708087c12 */ /* 0x000fe2000f8e3cff */
[----:B------:R-:W-:Y:S03]  /*43f0*/  UMOV UR7, 0xc0004010 ;  /* 0xc000401000077882 */ /* 0x000fe60000000000 */
[----:B-1----:R-:W-:Y:S04]  /*4400*/  @P0 SHF.L.U32 R0, R8, 0x1f, RZ ;  /* 0x0000001f08000819 */ /* 0x002fe800000006ff */
[----:B------:R2:W3:Y:S01]  /*4410*/  @P0 SYNCS.PHASECHK.TRANS64.TRYWAIT P2, [UR4], R0 ;  /* 0x00000000ff0005a7 */ /* 0x0004e20008041104 */
[----:B------:R-:W-:Y:S02]  /*4420*/  UIADD3 UR4, UPT, UPT, UR6, 0xa0, URZ ;  /* 0x000000a006047890 */ /* 0x000fe4000fffe0ff */
[----:B------:R-:W-:Y:S03]  /*4430*/  ULEA UR6, UR5, UR16, 0x7 ;  /* 0x0000001005067291 */ /* 0x000fe6000f8e38ff */
[----:B------:R-:W-:Y:S06]  /*4440*/  UMOV UR5, UR10 ;  /* 0x0000000a00057c82 */ /* 0x000fec0008000000 */
[----:B------:R2:W-:Y:S01]  /*4450*/  UTCIMMA gdesc[UR6], gdesc[UR8], tmem[UR14], tmem[UR20], idesc[UR21], UP2 ;  /* 0x00ff1408060075ea */ /* 0x0005e2000900010e */
[----:B------:R-:W-:Y:S01]  /*4460*/  UPLOP3.LUT UP2, UPT, UPT, UPT, UPT, 0x80, 0x8 ;  /* 0x000000000008789c */ /* 0x000fe20003f4f070 */
[----:B------:R2:W-:Y:S01]  /*4470*/  UTCBAR.MULTICAST [UR4], URZ, UR15 ;  /* 0x000000ff040073e9 */ /* 0x0005e2000800080f */
[----:B------:R-:W-:Y:S09]  /*4480*/  BRA.U UP3, `(.L_x_82) ;  /* 0xfffffffd038c7547 */ /* 0x000ff2000b83ffff */
.L_x_79:
[----:B--2---:R-:W-:Y:S01]  /*4490*/  UIADD3 UR4, UPT, UPT, UR18, 0x1, URZ ;  /* 0x0000000112047890 */ /* 0x004fe2000fffe0ff */
[C---:B------:R-:W-:Y:S01]  /*44a0*/  ISETP.NE.AND P0, PT, R10.reuse, 0x2, PT ;  /* 0x000000020a00780c */ /* 0x040fe20003f05270 */
[----:B------:R-:W-:Y:S02]  /*44b0*/  UIADD3 UR5, UPT, UPT, UR19, 0x1b0, URZ ;  /* 0x000001b013057890 */ /* 0x000fe4000fffe0ff */
[----:B------:R-:W-:Y:S01]  /*44c0*/  UISETP.NE.AND UP0, UPT, UR4, 0x4, UPT ;  /* 0x000000040400788c */ /* 0x000fe2000bf05270 */
[----:B-1----:R-:W-:Y:S02]  /*44d0*/  SEL R0, RZ, 0x1, P0 ;  /* 0x00000001ff007807 */ /* 0x002fe40000000000 */
[----:B------:R-:W-:Y:S01]  /*44e0*/  SEL R10, R10, RZ, P0 ;  /* 0x000000ff0a0a7207 */ /* 0x000fe20000000000 */
[----:B------:R-:W-:Y:S01]  /*44f0*/  USEL UR6, URZ, 0x1, UP0 ;  /* 0x00000001ff067887 */ /* 0x000fe20008000000 */
[----:B------:R-:W-:Y:S01]  /*4500*/  LOP3.LUT R9, R9, R0, RZ, 0x3c, !PT ;  /* 0x0000000009097212 */ /* 0x000fe200078e3cff */
[----:B------:R-:W-:Y:S01]  /*4510*/  USEL UR18, UR4, URZ, UP0 ;  /* 0x000000ff04127287 */ /* 0x000fe20008000000 */
[----:B------:R1:W-:Y:S03]  /*4520*/  UTCBAR [UR5], URZ ;  /* 0x000000ff050073e9 */ /* 0x0003e600080000ff */
[----:B------:R-:W-:Y:S01]  /*4530*/  LOP3.LUT R11, R11, UR6, RZ, 0x3c, !PT ;  /* 0x000000060b0b7c12 */ /* 0x000fe2000f8e3cff */
[----:B------:R-:W-:Y:S07]  /*4540*/  @P1 BRA `(.L_x_83) ;  /* 0xfffffff800c41947 */ /* 0x000fee000383ffff */
[----:B------:R-:W2:Y:S01]  /*4550*/  S2UR UR8, SR_CgaCtaId ;  /* 0x00000000000879c3 */ /* 0x000ea20000008800 */
[----:B------:R-:W-:Y:S01]  /*4560*/  ELECT P0, URZ, PT ;  /* 0x0000000000ff782f */ /* 0x000fe20003800000 */
[----:B------:R-:W-:Y:S01]  /*4570*/  IMAD.MOV.U32 R0, RZ, RZ, 0x1 ;  /* 0x00000001ff007424 */ /* 0x000fe200078e00ff */
[----:B------:R-:W-:Y:S01]  /*4580*/  UIADD3 UR13, UPT, UPT, UR13, 0x1d0, URZ ;  /* 0x000001d00d0d7890 */ /* 0x000fe2000fffe0ff */
[----:B------:R-:W-:Y:S01]  /*4590*/  SHF.L.U32 R2, R11, 0x1f, RZ ;  /* 0x0000001f0b027819 */ /* 0x000fe200000006ff */
[----:B------:R-:W-:-:S03]  /*45a0*/  UMOV UR4, 0x40 ;  /* 0x0000004000047882 */ /* 0x000fc60000000000 */
[----:B------:R-:W-:Y:S01]  /*45b0*/  UVIRTCOUNT.DEALLOC.SMPOOL 0x80 ;  /* 0x000000800000784c */ /* 0x000fe20000000000 */
[----:B--2---:R-:W-:Y:S02]  /*45c0*/  ULEA UR8, UR8, UR4, 0x18 ;  /* 0x0000000408087291 */ /* 0x004fe4000f8ec0ff */
[----:B------:R-:W-:-:S07]  /*45d0*/  ULEA UR4, UR18, UR13, 0x3 ;  /* 0x0000000d12047291 */ /* 0x000fce000f8e18ff */
[----:B------:R2:W-:Y:S02]  /*45e0*/  @P0 STS.U8 [UR8+0x1c], R0 ;  /* 0x00001c00ff000988 */ /* 0x0005e40008000008 */
[----:B------:R-:W4:Y:S02]  /*45f0*/  SYNCS.PHASECHK.TRANS64.TRYWAIT P0, [UR4], R2 ;  /* 0x00000002ff0075a7 */ /* 0x000f240008001104 */
[----:B--2-4-:R-:W-:Y:S05]  /*4600*/  @!P0 BRA `(.L_x_84) ;  /* 0x0000006400f08947 */ /* 0x014fea0003800000 */
.L_x_201:
[----:B------:R-:W-:-:S04]  /*4610*/  UIADD3 UR4, UPT, UPT, UR18, 0x1, URZ ;  /* 0x0000000112047890 */ /* 0x000fc8000fffe0ff */
[----:B------:R-:W-:-:S04]  /*4620*/  UISETP.NE.AND UP0, UPT, UR4, 0x4, UPT ;  /* 0x000000040400788c */ /* 0x000fc8000bf05270 */
[----:B------:R-:W-:Y:S02]  /*4630*/  USEL UR6, URZ, 0x1, UP0 ;  /* 0x00000001ff067887 */ /* 0x000fe40008000000 */
[----:B------:R-:W-:-:S04]  /*4640*/  USEL UR4, UR4, URZ, UP0 ;  /* 0x000000ff04047287 */ /* 0x000fc80008000000 */
[----:B-1----:R-:W-:Y:S01]  /*4650*/  ULEA UR5, UR4, UR13, 0x3 ;  /* 0x0000000d04057291 */ /* 0x002fe2000f8e18ff */
[----:B--2---:R-:W-:-:S04]  /*4660*/  LOP3.LUT R2, R11, UR6, RZ, 0x3c, !PT ;  /* 0x000000060b027c12 */ /* 0x004fc8000f8e3cff */
[----:B------:R-:W-:-:S04]  /*4670*/  SHF.L.U32 R3, R2, 0x1f, RZ ;  /* 0x0000001f02037819 */ /* 0x000fc800000006ff */
[----:B------:R-:W1:Y:S02]  /*4680*/  SYNCS.PHASECHK.TRANS64.TRYWAIT P0, [UR5], R3 ;  /* 0x00000003ff0075a7 */ /* 0x000e640008001105 */
[----:B-1----:R-:W-:Y:S05]  /*4690*/  @!P0 BRA `(.L_x_85) ;  /* 0x0000006400e48947 */ /* 0x002fea0003800000 */
.L_x_203:
        /* <DEDUP_REMOVED lines=9> */
.L_x_205:
[----:B------:R-:W-:-:S04]  /*4730*/  UIADD3 UR4, UPT, UPT, UR4, 0x1, URZ ;  /* 0x0000000104047890 */ /* 0x000fc8000fffe0ff */
[----:B------:R-:W-:-:S04]  /*4740*/  UISETP.NE.AND UP0, UPT, UR4, 0x4, UPT ;  /* 0x000000040400788c */ /* 0x000fc8000bf05270 */
[----:B------:R-:W-:Y:S02]  /*4750*/  USEL UR5, URZ, 0x1, UP0 ;  /* 0x00000001ff057887 */ /* 0x000fe40008000000 */
[----:B------:R-:W-:-:S04]  /*4760*/  USEL UR4, UR4, URZ, UP0 ;  /* 0x000000ff04047287 */ /* 0x000fc80008000000 */
[----:B------:R-:W-:Y:S01]  /*4770*/  ULEA UR4, UR4, UR13, 0x3 ;  /* 0x0000000d04047291 */ /* 0x000fe2000f8e18ff */
[----:B------:R-:W-:-:S04]  /*4780*/  LOP3.LUT R2, R2, UR5, RZ, 0x3c, !PT ;  /* 0x0000000502027c12 */ /* 0x000fc8000f8e3cff */
[----:B------:R-:W-:-:S04]  /*4790*/  SHF.L.U32 R2, R2, 0x1f, RZ ;  /* 0x0000001f02027819 */ /* 0x000fc800000006ff */
[----:B------:R-:W2:Y:S02]  /*47a0*/  SYNCS.PHASECHK.TRANS64.TRYWAIT P0, [UR4], R2 ;  /* 0x00000002ff0075a7 */ /* 0x000ea40008001104 */
[----:B--2---:R-:W-:Y:S05]  /*47b0*/  @!P0 BRA `(.L_x_87) ;  /* 0x0000006400cc8947 */ /* 0x004fea0003800000 */
.L_x_207:
[----:B------:R-:W-:Y:S01]  /*47c0*/  NOP ;  /* 0x0000000000007918 */ /* 0x000fe20000000000 */
[----:B-1----:R-:W1:Y:S01]  /*47d0*/  LDS R0, [UR8+0x14] ;  /* 0x00001408ff007984 */ /* 0x002e620008000800 */
[----:B------:R-:W-:Y:S01]  /*47e0*/  ULOP3.LUT UR4, UR24, 0xffff, URZ, 0xc0, !UPT ;  /* 0x0000ffff18047892 */ /* 0x000fe2000f8ec0ff */
[----:B------:R-:W-:Y:S01]  /*47f0*/  UMOV UR5, 0xffff ;  /* 0x0000ffff00057882 */ /* 0x000fe20000000000 */
[----:B------:R-:W-:Y:S02]  /*4800*/  UMOV UR6, 0x1 ;  /* 0x0000000100067882 */ /* 0x000fe40000000000 */
[----:B------:R-:W-:-:S04]  /*4810*/  USHF.R.U32.HI UR4, URZ, 0x5, UR4 ;  /* 0x00000005ff047899 */ /* 0x000fc80008011604 */
[----:B------:R-:W-:Y:S02]  /*4820*/  USHF.L.U32 UR5, UR5, UR4, URZ ;  /* 0x0000000405057299 */ /* 0x000fe400080006ff */
[----:B------:R-:W-:-:S04]  /*4830*/  USHF.L.U32 UR4, UR6, UR4, URZ ;  /* 0x0000000406047299 */ /* 0x000fc800080006ff */
[----:B-1----:R-:W-:-:S04]  /*4840*/  LOP3.LUT R0, R0, UR5, RZ, 0xc0, !PT ;  /* 0x0000000500007c12 */ /* 0x002fc8000f8ec0ff */
[----:B------:R-:W-:-:S13]  /*4850*/  ISETP.NE.AND P0, PT, R0, UR5, PT ;  /* 0x0000000500007c0c */ /* 0x000fda000bf05270 */
[----:B------:R-:W-:Y:S05]  /*4860*/  @P0 BRA `(.L_x_88) ;  /* 0x0000000000580947 */ /* 0x000fea0003800000 */
[----:B------:R-:W1:Y:S02]  /*4870*/  LDS R0, [UR8+0x18] ;  /* 0x00001808ff007984 */ /* 0x000e640008000800 */
[----:B-1----:R-:W-:-:S04]  /*4880*/  LOP3.LUT R0, R0, UR4, RZ, 0xc0, !PT ;  /* 0x0000000400007c12 */ /* 0x002fc8000f8ec0ff */
[----:B------:R-:W-:-:S13]  /*4890*/  ISETP.NE.AND P0, PT, R0, UR4, PT ;  /* 0x0000000400007c0c */ /* 0x000fda000bf05270 */
[----:B------:R-:W-:Y:S05]  /*48a0*/  @P0 BRA `(.L_x_89) ;  /* 0x00000000003c0947 */ /* 0x000fea0003800000 */
[----:B------:R-:W1:Y:S01]  /*48b0*/  S2R R2, SR_LANEID ;  /* 0x0000000000027919 */ /* 0x000e620000000000 */
[----:B------:R-:W-:-:S06]  /*48c0*/  ULOP3.LUT UR5, URZ, UR5, URZ, 0x33, !UPT ;  /* 0x00000005ff057292 */ /* 0x000fcc000f8e33ff */
[----:B------:R-:W-:-:S04]  /*48d0*/  IMAD.U32 R0, RZ, RZ, UR5 ;  /* 0x00000005ff007e24 */ /* 0x000fc8000f8e00ff */
[----:B------:R2:W4:Y:S02]  /*48e0*/  REDUX UR7, R0 ;  /* 0x00000000000773c4 */ /* 0x0005240000000000 */
[----:B------:R1:W-:Y:S01]  /*48f0*/  UTCATOMSWS.AND URZ, UR5 ;  /* 0x0000000500ff79e3 */ /* 0x0003e20008000000 */
[----:B--2---:R-:W-:Y:S01]  /*4900*/  LOP3.LUT R0, RZ, UR4, RZ, 0x33, !PT ;  /* 0x00000004ff007c12 */ /* 0x004fe2000f8e33ff */
[----:B------:R-:W-:Y:S02]  /*4910*/  VOTEU.ANY UR4, UPT, PT ;  /* 0x0000000000047886 */ /* 0x000fe400038e0100 */
[----:B------:R-:W-:Y:S02]  /*4920*/  UFLO.U32 UR4, UR4 ;  /* 0x00000004000472bd */ /* 0x000fe400080e0000 */
[----:B------:R-:W2:Y:S04]  /*4930*/  REDUX UR6, R0 ;  /* 0x00000000000673c4 */ /* 0x000ea80000000000 */
[----:B-1----:R-:W-:-:S02]  /*4940*/  ISETP.EQ.U32.AND P0, PT, R2, UR4, PT ;  /* 0x0000000402007c0c */ /* 0x002fc4000bf02070 */
[----:B----4-:R-:W-:-:S11]  /*4950*/  MOV R2, UR7 ;  /* 0x0000000700027c02 */ /* 0x010fd60008000f00 */
[----:B------:R1:W-:Y:S01]  /*4960*/  @P0 ATOMS.AND RZ, [UR8+0x14], R2 ;  /* 0x00001402ffff098c */ /* 0x0003e2000a800008 */
[----:B--2---:R-:W-:-:S05]  /*4970*/  IMAD.U32 R0, RZ, RZ, UR6 ;  /* 0x00000006ff007e24 */ /* 0x004fca000f8e00ff */
[----:B------:R1:W-:Y:S01]  /*4980*/  @P0 ATOMS.AND RZ, [UR8+0x18], R0 ;  /* 0x00001800ffff098c */ /* 0x0003e2000a800008 */
[----:B------:R-:W-:Y:S05]  /*4990*/  BRA `(.L_x_90) ;  /* 0x0000000000147947 */ /* 0x000fea0003800000 */
.L_x_89:
[----:B------:R-:W-:Y:S02]  /*49a0*/  MOV R2, 0x49c0 ;  /* 0x000049c000027802 */ /* 0x000fe40000000f00 */
[----:B---3-5:R-:W-:Y:S05]  /*49b0*/  CALL.REL.NOINC `($__internal_0_$__cuda_sm10x_tcgen05_guardrail_trap_col_being_dealloced_not_returned_by_alloc) ;  /* 0x0000006800b07944 */ /* 0x028fea0003c00000 */
[----:B------:R-:W-:Y:S05]  /*49c0*/  BRA `(.L_x_90) ;  /* 0x0000000000087947 */ /* 0x000fea0003800000 */
.L_x_88:
[----:B------:R-:W-:Y:S02]  /*49d0*/  MOV R2, 0x49f0 ;  /* 0x000049f000027802 */ /* 0x000fe40000000f00 */
[----:B---3-5:R-:W-:Y:S05]  /*49e0*/  CALL.REL.NOINC `($__internal_2_$__cuda_sm10x_tcgen05_guardrail_trap_unallocated_columns_being_dealloced) ;  /* 0x0000006800bc7944 */ /* 0x028fea0003c00000 */
.L_x_90:
[----:B------:R-:W-:Y:S01]  /*49f0*/  NOP ;  /* 0x0000000000007918 */ /* 0x000fe20000000000 */
[----:B------:R-:W-:Y:S05]  /*4a00*/  EXIT ;  /* 0x000000000000794d */ /* 0x000fea0003800000 */
.L_x_72:
[----:B------:R-:W-:-:S09]  /*4a10*/  UISETP.NE.OR UP0, UPT, UR17, 0x3, !UP5 ;  /* 0x000000031100788c */ /* 0x000fd2000ef05670 */
[----:B------:R-:W-:Y:S05]  /*4a20*/  BRA.U UP0, `(.L_x_91) ;  /* 0x0000001100547547 */ /* 0x000fea000b800000 */
[----:B------:R-:W2:Y:S01]  /*4a30*/  LDCU UR31, c[0x0][0x370] ;  /* 0x00006e00ff1f77ac */ /* 0x000ea20008000800 */
[----:B------:R-:W3:Y:S01]  /*4a40*/  LDC.64 R16, c[0x0][0x348] ;  /* 0x0000d200ff107b82 */ /* 0x000ee20000000a00 */
[----:B------:R-:W-:Y:S02]  /*4a50*/  HFMA2 R13, -RZ, RZ, 0, 0 ;  /* 0x00000000ff0d7431 */ /* 0x000fe400000001ff */
[----:B------:R-:W-:Y:S01]  /*4a60*/  IMAD.MOV.U32 R15, RZ, RZ, 0x1 ;  /* 0x00000001ff0f7424 */ /* 0x000fe200078e00ff */
[----:B------:R-:W2:Y:S01]  /*4a70*/  LDCU.128 UR48, c[0x0][0xb10] ;  /* 0x00016200ff3077ac */ /* 0x000ea20008000c00 */
[----:B------:R-:W-:Y:S01]  /*4a80*/  IMAD.MOV.U32 R14, RZ, RZ, RZ ;  /* 0x000000ffff0e7224 */ /* 0x000fe200078e00ff */
[----:B------:R-:W-:Y:S01]  /*4a90*/  MOV R7, 0x1000 ;  /* 0x0000100000077802 */ /* 0x000fe20000000f00 */
[----:B------:R-:W4:Y:S01]  /*4aa0*/  LDCU UR30, c[0x0][0x374] ;  /* 0x00006e80ff1e77ac */ /* 0x000f220008000800 */
[----:B------:R-:W1:Y:S01]  /*4ab0*/  LDC.64 R2, c[0x0][0x888] ;  /* 0x00022200ff027b82 */ /* 0x000e620000000a00 */
[----:B------:R-:W4:Y:S01]  /*4ac0*/  LDCU UR15, c[0x0][0xb0c] ;  /* 0x00016180ff0f77ac */ /* 0x000f220008000800 */
[----:B------:R-:W3:Y:S06]  /*4ad0*/  LDCU UR40, c[0x0][0xb20] ;  /* 0x00016400ff2877ac */ /* 0x000eec0008000800 */
[----:B------:R-:W1:Y:S01]  /*4ae0*/  LDC.64 R4, c[0x0][0x890] ;  /* 0x00022400ff047b82 */ /* 0x000e620000000a00 */
[----:B------:R-:W3:Y:S01]  /*4af0*/  LDCU UR4, c[0x0][0xb30] ;  /* 0x00016600ff0477ac */ /* 0x000ee20008000800 */
[----:B------:R-:W-:Y:S01]  /*4b00*/  UMOV UR21, 0x400 ;  /* 0x0000040000157882 */ /* 0x000fe20000000000 */
[----:B--2---:R-:W-:-:S02]  /*4b10*/  UIMAD.WIDE.U32 UR6, UR31, UR48, URZ ;  /* 0x000000301f0672a5 */ /* 0x004fc4000f8e00ff */
[----:B----4-:R-:W-:Y:S02]  /*4b20*/  UIMAD.WIDE.U32 UR8, UR30, UR51, URZ ;  /* 0x000000331e0872a5 */ /* 0x010fe4000f8e00ff */
[----:B------:R-:W-:Y:S02]  /*4b30*/  ULEA UR21, UR45, UR21, 0x18 ;  /* 0x000000152d157291 */ /* 0x000fe4000f8ec0ff */
[----:B------:R-:W-:Y:S02]  /*4b40*/  UPLOP3.LUT UP3, UPT, UPT, UPT, UPT, 0x40, 0x4 ;  /* 0x000000000004789c */ /* 0x000fe40003f6e870 */
[----:B------:R-:W-:Y:S01]  /*4b50*/  UIADD3 UR37, UPT, UPT, UR21, 0x158, URZ ;  /* 0x0000015815257890 */ /* 0x000fe2000fffe0ff */
[----:B------:R-:W-:Y:S01]  /*4b60*/  UMOV UR6, UR7 ;  /* 0x0000000700067c82 */ /* 0x000fe20008000000 */
[----:B------:R-:W-:Y:S01]  /*4b70*/  UMOV UR38, UR9 ;  /* 0x0000000900267c82 */ /* 0x000fe20008000000 */
[----:B------:R-:W-:Y:S02]  /*4b80*/  UISETP.GE.AND UP0, UPT, UR42, 0x1, UPT ;  /* 0x000000012a00788c */ /* 0x000fe4000bf06270 */
[----:B------:R-:W-:Y:S01]  /*4b90*/  UISETP.NE.AND UP4, UPT, UR42, 0x1, UPT ;  /* 0x000000012a00788c */ /* 0x000fe2000bf85270 */
[----:B------:R-:W2:Y:S01]  /*4ba0*/  LDCU.64 UR22, c[0x0][0xb28] ;  /* 0x00016500ff1677ac */ /* 0x000ea20008000a00 */
[----:B------:R-:W-:-:S02]  /*4bb0*/  UISETP.NE.AND UP6, UPT, UR15, 0x1, UPT ;  /* 0x000000010f00788c */ /* 0x000fc4000bfc5270 */
[----:B------:R-:W-:Y:S02]  /*4bc0*/  UISETP.NE.AND UP5, UPT, UR50, 0x1, UPT ;  /* 0x000000013200788c */ /* 0x000fe4000bfa5270 */
[----:B------:R-:W-:Y:S02]  /*4bd0*/  UIADD3 UR33, UPT, UPT, UR21, 0x140, URZ ;  /* 0x0000014015217890 */ /* 0x000fe4000fffe0ff */
[----:B------:R-:W-:Y:S02]  /*4be0*/  UIADD3 UR25, UPT, UPT, UR21, 0x148, URZ ;  /* 0x0000014815197890 */ /* 0x000fe4000fffe0ff */
[----:B------:R-:W-:Y:S02]  /*4bf0*/  UIADD3 UR17, UPT, UPT, UR21, 0x150, URZ ;  /* 0x0000015015117890 */ /* 0x000fe4000fffe0ff */
[----:B------:R-:W-:Y:S02]  /*4c00*/  UPRMT UR37, UR45, 0x654, UR37 ;  /* 0x000006542d257896 */ /* 0x000fe40008000025 */
[----:B------:R-:W-:-:S02]  /*4c10*/  USHF.R.U32.HI UR39, URZ, UR49, UR6 ;  /* 0x00000031ff277299 */ /* 0x000fc40008011606 */
[----:B---3--:R-:W-:Y:S02]  /*4c20*/  USHF.R.U32.HI UR38, URZ, UR40, UR38 ;  /* 0x00000028ff267299 */ /* 0x008fe40008011626 */
[----:B------:R-:W-:-:S11]  /*4c30*/  UISETP.NE.AND UP2, UPT, UR4, 0x1, UPT ;  /* 0x000000010400788c */ /* 0x000fd6000bf45270 */
.L_x_102:
[C---:B------:R-:W-:Y:S02]  /*4c40*/  LEA R12, R14.reuse, UR21, 0x3 ;  /* 0x000000150e0c7c11 */ /* 0x040fe4000f8e18ff */
[----:B------:R-:W-:Y:S02]  /*4c50*/  SHF.L.U32 R0, R13, 0x1f, RZ ;  /* 0x0000001f0d007819 */ /* 0x000fe400000006ff */
[----:B------:R-:W-:Y:S02]  /*4c60*/  LEA R8, R14, UR21, 0x4 ;  /* 0x000000150e087c11 */ /* 0x000fe4000f8e20ff */
[----:B---3--:R-:W3:Y:S02]  /*4c70*/  SYNCS.PHASECHK.TRANS64.TRYWAIT P0, [R12+URZ+0x190], R0 ;  /* 0x000190000c0075a7 */ /* 0x008ee400080011ff */
[----:B---3--:R-:W-:Y:S05]  /*4c80*/  @!P0 BRA `(.L_x_92) ;  /* 0x0000006000b08947 */ /* 0x008fea0003800000 */
.L_x_208:
[----:B------:R-:W4:Y:S01]  /*4c90*/  LDS.128 R8, [R8+0x220] ;  /* 0x0002200008087984 */ /* 0x000f220000000c00 */
[----:B------:R-:W-:Y:S01]  /*4ca0*/  UISETP.GE.AND UP0, UPT, UR42, 0x1, UPT ;  /* 0x000000012a00788c */ /* 0x000fe2000bf06270 */
[----:B------:R-:W-:Y:S01]  /*4cb0*/  @!PT LDS RZ, [RZ] ;  /* 0x00000000fffff984 */ /* 0x000fe20000000800 */
[----:B------:R-:W-:Y:S01]  /*4cc0*/  @!PT LDS RZ, [RZ] ;  /* 0x00000000fffff984 */ /* 0x000fe20000000800 */
[----:B------:R-:W-:Y:S01]  /*4cd0*/  @!PT LDS RZ, [RZ] ;  /* 0x00000000fffff984 */ /* 0x000fe20000000800 */
[----:B------:R-:W-:Y:S01]  /*4ce0*/  @!PT LDS RZ, [RZ] ;  /* 0x00000000fffff984 */ /* 0x000fe20000000800 */
[----:B------:R1:W-:Y:S06]  /*4cf0*/  MEMBAR.ALL.CTA ;  /* 0x0000000000007992 */ /* 0x0003ec0000008000 */
[----:B-1----:R-:W1:Y:S01]  /*4d00*/  FENCE.VIEW.ASYNC.S ;  /* 0x00000000000073c6 */ /* 0x002e620000000000 */
[----:B----4-:R-:W-:Y:S11]  /*4d10*/  LOP3.LUT P0, RZ, R10, 0x1, RZ, 0xc0, !PT ;  /* 0x000000010aff7812 */ /* 0x010ff6000780c0ff */
[----:B------:R-:W-:Y:S02]  /*4d20*/  @!UPT UIADD3 URZ, UPT, UPT, URZ, URZ, URZ ;  /* 0x000000fffffff290 */ /* 0x000fe4000fffe0ff */
[----:B-1----:R-:W-:Y:S01]  /*4d30*/  VOTEU.ANY UP1, P0 ;  /* 0x0000000000ff7886 */ /* 0x002fe20000020100 */
[----:B------:R-:W-:Y:S11]  /*4d40*/  PLOP3.LUT P0, PT, PT, PT, UP1, 0x80, 0x8 ;  /* 0x000000000008781c */ /* 0x000ff60003f0f018 */
[----:B------:R-:W-:Y:S02]  /*4d50*/  @!UPT UIADD3 URZ, UPT, UPT, URZ, URZ, URZ ;  /* 0x000000fffffff290 */ /* 0x000fe4000fffe0ff */
[----:B---3--:R-:W-:Y:S02]  /*4d60*/  @P0 SHF.R.U32.HI R0, RZ, 0x10, R9 ;  /* 0x00000010ff000819 */ /* 0x008fe40000011609 */
[----:B------:R-:W-:Y:S02]  /*4d70*/  @P0 MOV R6, R8 ;  /* 0x0000000800060202 */ /* 0x000fe40000000f00 */
[----:B------:R-:W-:Y:S01]  /*4d80*/  @P0 R2UR UR4, R0 ;  /* 0x00000000000402ca */ /* 0x000fe200000e0000 */
[----:B------:R-:W-:Y:S01]  /*4d90*/  VIADD R0, R12, 0x1a0 ;  /* 0x000001a00c007836 */ /* 0x000fe20000000000 */
[----:B------:R-:W-:Y:S02]  /*4da0*/  @P0 LOP3.LUT R8, R9, 0xffff, RZ, 0xc0, !PT ;  /* 0x0000ffff09080812 */ /* 0x000fe400078ec0ff */
[----:B------:R-:W-:Y:S02]  /*4db0*/  @P0 R2UR UR6, R6 ;  /* 0x00000000060602ca */ /* 0x000fe400000e0000 */
[----:B------:R-:W-:Y:S02]  /*4dc0*/  PRMT R0, RZ, 0x654, R0 ;  /* 0x00000654ff007816 */ /* 0x000fe40000000000 */
[----:B------:R-:W-:Y:S02]  /*4dd0*/  @P0 R2UR UR5, R8 ;  /* 0x00000000080502ca */ /* 0x000fe400000e0000 */
[----:B------:R1:W-:Y:S03]  /*4de0*/  SYNCS.ARRIVE.TRANS64.RED.A1T0 RZ, [R0+URZ], RZ ;  /* 0x000000ff00ff79a7 */ /* 0x0003e600081004ff */
[----:B------:R-:W-:Y:S04]  /*4df0*/  @UP1 UMOV UR29, UR4 ;  /* 0x00000004001d1c82 */ /* 0x000fe80008000000 */
[----:B------:R-:W-:Y:S04]  /*4e00*/  @UP1 UMOV UR14, UR6 ;  /* 0x00000006000e1c82 */ /* 0x000fe80008000000 */
[----:B------:R-:W-:Y:S01]  /*4e10*/  @UP1 UMOV UR13, UR5 ;  /* 0x00000005000d1c82 */ /* 0x000fe20008000000 */
[----:B------:R-:W-:Y:S05]  /*4e20*/  BRA.U !UP0, `(.L_x_93) ;  /* 0x0000000108a47547 */ /* 0x000fea000b800000 */
[----:B------:R-:W-:Y:S02]  /*4e30*/  UIMAD.WIDE.U32 UR18, UR13, UR51, URZ ;  /* 0x000000330d1272a5 */ /* 0x000fe4000f8e00ff */
[----:B------:R-:W-:Y:S02]  /*4e40*/  UIMAD.WIDE.U32 UR26, UR14, UR48, URZ ;  /* 0x000000300e1a72a5 */ /* 0x000fe4000f8e00ff */
[----:B------:R-:W-:Y:S02]  /*4e50*/  USEL UR4, UR30, UR38, !UP5 ;  /* 0x000000261e047287 */ /* 0x000fe4000e800000 */
[----:B------:R-:W-:Y:S02]  /*4e60*/  USEL UR7, UR31, UR39, !UP6 ;  /* 0x000000271f077287 */ /* 0x000fe4000f000000 */
[----:B--2---:R-:W-:Y:S02]  /*4e70*/  UIMAD.WIDE.U32 UR8, UR4, UR22, URZ ;  /* 0x00000016040872a5 */ /* 0x004fe4000f8e00ff */
[----:B------:R-:W-:Y:S01]  /*4e80*/  UIMAD.WIDE.U32 UR10, UR7, UR22, URZ ;  /* 0x00000016070a72a5 */ /* 0x000fe2000f8e00ff */
[----:B------:R-:W-:Y:S02]  /*4e90*/  UMOV UR5, UR19 ;  /* 0x0000001300057c82 */ /* 0x000fe40008000000 */
[----:B------:R-:W-:Y:S03]  /*4ea0*/  USHF.R.U32.HI UR6, URZ, UR40, UR5 ;  /* 0x00000028ff067299 */ /* 0x000fe60008011605 */
[----:B------:R-:W-:Y:S01]  /*4eb0*/  UMOV UR5, UR27 ;  /* 0x0000001b00057c82 */ /* 0x000fe20008000000 */
[----:B------:R-:W-:Y:S02]  /*4ec0*/  USEL UR6, UR13, UR6, !UP5 ;  /* 0x000000060d067287 */ /* 0x000fe4000e800000 */
[----:B------:R-:W-:Y:S03]  /*4ed0*/  USHF.R.U32.HI UR12, URZ, UR49, UR5 ;  /* 0x00000031ff0c7299 */ /* 0x000fe60008011605 */
[----:B------:R-:W-:Y:S02]  /*4ee0*/  UMOV UR5, UR9 ;  /* 0x0000000900057c82 */ /* 0x000fe40008000000 */
[----:B------:R-:W-:Y:S03]  /*4ef0*/  @UP4 USHF.R.U32.HI UR4, URZ, UR23, UR5 ;  /* 0x00000017ff044299 */ /* 0x000fe60008011605 */
[----:B------:R-:W-:Y:S01]  /*4f00*/  UMOV UR5, UR11 ;  /* 0x0000000b00057c82 */ /* 0x000fe20008000000 */
[----:B------:R-:W-:Y:S02]  /*4f10*/  UIMAD UR4, UR42, UR4, URZ ;  /* 0x000000042a0472a4 */ /* 0x000fe4000f8e02ff */
[----:B------:R-:W-:Y:S02]  /*4f20*/  @UP4 USHF.R.U32.HI UR7, URZ, UR23, UR5 ;  /* 0x00000017ff074299 */ /* 0x000fe40008011605 */
[----:B------:R-:W-:Y:S02]  /*4f30*/  UIMAD.WIDE.U32 UR10, UR6, UR22, URZ ;  /* 0x00000016060a72a5 */ /* 0x000fe4000f8e00ff */
[----:B------:R-:W-:Y:S02]  /*4f40*/  USEL UR5, UR14, UR12, !UP6 ;  /* 0x0000000c0e057287 */ /* 0x000fe4000f000000 */
[----:B------:R-:W-:Y:S02]  /*4f50*/  UIMAD UR8, UR42, UR7, URZ ;  /* 0x000000072a0872a4 */ /* 0x000fe4000f8e02ff */
[----:B------:R-:W-:Y:S03]  /*4f60*/  UISETP.GE.AND UP0, UPT, UR6, UR4, UPT ;  /* 0x000000040600728c */ /* 0x000fe6000bf06270 */
[----:B------:R-:W-:Y:S01]  /*4f70*/  UMOV UR4, UR11 ;  /* 0x0000000b00047c82 */ /* 0x000fe20008000000 */
[----:B------:R-:W-:Y:S02]  /*4f80*/  UISETP.GE.OR UP0, UPT, UR5, UR8, UP0 ;  /* 0x000000080500728c */ /* 0x000fe40008706670 */
[----:B------:R-:W-:Y:S02]  /*4f90*/  USHF.R.U32.HI UR4, URZ, UR23, UR4 ;  /* 0x00000017ff047299 */ /* 0x000fe40008011604 */
[----:B------:R-:W-:Y:S02]  /*4fa0*/  UIMAD.WIDE.U32 UR8, UR5, UR22, URZ ;  /* 0x00000016050872a5 */ /* 0x000fe4000f8e00ff */
[----:B------:R-:W-:Y:S04]  /*4fb0*/  USEL UR10, UR6, UR4, !UP4 ;  /* 0x00000004060a7287 */ /* 0x000fe8000e000000 */
[----:B------:R-:W-:Y:S01]  /*4fc0*/  UIADD3 UR11, UPT, UPT, -UR10, URZ, URZ ;  /* 0x000000ff0a0b7290 */ /* 0x000fe2000fffe1ff */
[----:B------:R-:W-:Y:S02]  /*4fd0*/  @!UP0 UMOV UR4, UR9 ;  /* 0x0000000900048c82 */ /* 0x000fe40008000000 */
[----:B------:R-:W-:Y:S02]  /*4fe0*/  @!UP0 USHF.R.U32.HI UR4, URZ, UR23, UR4 ;  /* 0x00000017ff048299 */ /* 0x000fe40008011604 */
[----:B------:R-:W-:Y:S02]  /*4ff0*/  UIMAD UR8, UR42, UR11, UR6 ;  /* 0x0000000b2a0872a4 */ /* 0x000fe4000f8e0206 */
[----:B------:R-:W-:Y:S04]  /*5000*/  @!UP0 USEL UR4, UR5, UR4, !UP4 ;  /* 0x0000000405048287 */ /* 0x000fe8000e000000 */
[----:B------:R-:W-:Y:S02]  /*5010*/  @!UP0 UIMAD UR8, UR7, UR8, UR4 ;  /* 0x00000008070882a4 */ /* 0x000fe4000f8e0204 */
[----:B------:R-:W-:Y:S02]  /*5020*/  @!UP0 UIADD3 UR9, UPT, UPT, UR10, -UR4, URZ ;  /* 0x800000040a098290 */ /* 0x000fe4000fffe0ff */
[----:B------:R-:W-:Y:S02]  /*5030*/  UIADD3 UR4, UPT, UPT, -UR5, URZ, URZ ;  /* 0x000000ff05047290 */ /* 0x000fe4000fffe1ff */
[----:B------:R-:W-:Y:S02]  /*5040*/  UIADD3 UR7, UPT, UPT, -UR6, URZ, URZ ;  /* 0x000000ff06077290 */ /* 0x000fe4000fffe1ff */
[----:B------:R-:W-:Y:S02]  /*5050*/  @!UP0 UIMAD UR6, UR9, UR42, UR5 ;  /* 0x0000002a090682a4 */ /* 0x000fe4000f8e0205 */
[----:B------:R-:W-:Y:S02]  /*5060*/  UIMAD UR14, UR15, UR4, UR14 ;  /* 0x000000040f0e72a4 */ /* 0x000fe4000f8e020e */
[----:B------:R-:W-:Y:S01]  /*5070*/  UIMAD UR13, UR50, UR7, UR13 ;  /* 0x00000007320d72a4 */ /* 0x000fe2000f8e020d */
[----:B------:R-:W-:Y:S02]  /*5080*/  @!UP0 UMOV UR5, UR8 ;  /* 0x0000000800058c82 */ /* 0x000fe40008000000 */
[----:B------:R-:W-:Y:S02]  /*5090*/  UIMAD UR14, UR5, UR15, UR14 ;  /* 0x0000000f050e72a4 */ /* 0x000fe4000f8e020e */
[----:B------:R-:W-:Y:S11]  /*50a0*/  UIMAD UR13, UR6, UR50, UR13 ;  /* 0x00000032060d72a4 */ /* 0x000ff6000f8e020d */
[----:B------:R-:W-:Y:S01]  /*50b0*/  @!UPT UIADD3 URZ, UPT, UPT, URZ, URZ, URZ ;  /* 0x000000fffffff290 */ /* 0x000fe2000fffe0ff */
.L_x_93:
[----:B------:R-:W3:Y:S01]  /*50c0*/  @!UP2 LDCU.128 UR8, c[0x0][0xb10] ;  /* 0x00016200ff08a7ac */ /* 0x000ee20008000c00 */
[C---:B------:R-:W-:Y:S02]  /*50d0*/  ISETP.NE.U32.AND P1, PT, R4.reuse, RZ, PT ;  /* 0x000000ff0400720c */ /* 0x040fe40003f25070 */
[----:B------:R-:W-:Y:S02]  /*50e0*/  ISETP.NE.U32.AND P0, PT, R4, RZ, PT ;  /* 0x000000ff0400720c */ /* 0x000fe40003f05070 */
[C---:B------:R-:W-:Y:S02]  /*50f0*/  ISETP.NE.AND.EX P1, PT, R5.reuse, RZ, PT, P1 ;  /* 0x000000ff0500720c */ /* 0x040fe40003f25310 */
[----:B------:R-:W-:Y:S01]  /*5100*/  ISETP.NE.AND.EX P0, PT, R5, RZ, PT, P0 ;  /* 0x000000ff0500720c */ /* 0x000fe20003f05300 */
[----:B------:R-:W4:Y:S01]  /*5110*/  @!UP2 LDCU UR5, c[0x0][0xb0c] ;  /* 0x00016180ff05a7ac */ /* 0x000f220008000800 */
[----:B------:R-:W-:Y:S01]  /*5120*/  SHF.L.U32 R9, R15, 0x1f, RZ ;  /* 0x0000001f0f097819 */ /* 0x000fe200000006ff */
[----:B------:R-:W-:Y:S02]  /*5130*/  USHF.L.U32 UR35, UR16, 0x6, URZ ;  /* 0x0000000610237899 */ /* 0x000fe400080006ff */
[----:B------:R-:W-:Y:S02]  /*5140*/  USHF.L.U32 UR34, UR20, 0x8, URZ ;  /* 0x0000000814227899 */ /* 0x000fe400080006ff */
[----:B---3--:R-:W-:Y:S07]  /*5150*/  UIMAD.WIDE.U32 UR6, UR14, UR8, URZ ;  /* 0x000000080e0672a5 */ /* 0x008fee000f8e00ff */
[----:B------:R-:W-:Y:S01]  /*5160*/  @!UP2 UMOV UR4, UR7 ;  /* 0x000000070004ac82 */ /* 0x000fe20008000000 */
[----:B----4-:R-:W-:Y:S02]  /*5170*/  @!UP2 UISETP.NE.AND UP0, UPT, UR5, 0x1, UPT ;  /* 0x000000010500a88c */ /* 0x010fe4000bf05270 */
[----:B------:R-:W-:Y:S02]  /*5180*/  @!UP2 USHF.R.U32.HI UR4, URZ, UR9, UR4 ;  /* 0x00000009ff04a299 */ /* 0x000fe40008011604 */
[----:B------:R-:W-:Y:S02]  /*5190*/  UIMAD.WIDE.U32 UR6, UR13, UR11, URZ ;  /* 0x0000000b0d0672a5 */ /* 0x000fe4000f8e00ff */
[----:B------:R-:W-:Y:S02]  /*51a0*/  @!UP2 USEL UR8, UR14, UR4, !UP0 ;  /* 0x000000040e08a287 */ /* 0x000fe4000c000000 */
[----:B------:R-:W-:Y:S03]  /*51b0*/  @!UP2 UISETP.NE.AND UP0, UPT, UR10, 0x1, UPT ;  /* 0x000000010a00a88c */ /* 0x000fe6000bf05270 */
[----:B------:R-:W-:Y:S02]  /*51c0*/  @!UP2 UMOV UR6, UR7 ;  /* 0x000000070006ac82 */ /* 0x000fe40008000000 */
[----:B------:R-:W3:Y:S02]  /*51d0*/  @!UP2 LDCU UR4, c[0x0][0xb20] ;  /* 0x00016400ff04a7ac */ /* 0x000ee40008000800 */
[----:B---3--:R-:W-:Y:S04]  /*51e0*/  @!UP2 USHF.R.U32.HI UR6, URZ, UR4, UR6 ;  /* 0x00000004ff06a299 */ /* 0x008fe80008011606 */
[----:B------:R-:W-:Y:S04]  /*51f0*/  @!UP2 USEL UR6, UR13, UR6, !UP0 ;  /* 0x000000060d06a287 */ /* 0x000fe8000c000000 */
[----:B------:R-:W-:Y:S02]  /*5200*/  @!UP2 UIADD3 UR4, UPT, UPT, -UR8, UR6, URZ ;  /* 0x000000060804a290 */ /* 0x000fe4000fffe1ff */
[----:B------:R-:W-:Y:S02]  /*5210*/  @!UP2 UIADD3 UR6, UPT, UPT, UR8, -UR6, URZ ;  /* 0x800000060806a290 */ /* 0x000fe4000fffe0ff */
[----:B------:R-:W-:Y:S02]  /*5220*/  @!UP2 UIMAD UR14, UR4, UR5, UR14 ;  /* 0x00000005040ea2a4 */ /* 0x000fe4000f8e020e */
[----:B------:R-:W-:Y:S01]  /*5230*/  @!UP2 UIMAD UR13, UR6, UR10, UR13 ;  /* 0x0000000a060da2a4 */ /* 0x000fe2000f8e020d */
[----:B------:R-:W-:Y:S11]  /*5240*/  BRA.U UP3, `(.L_x_94) ;  /* 0x0000000103107547 */ /* 0x000ff6000b800000 */
[----:B------:R-:W-:Y:S04]  /*5250*/  MOV R6, UR46 ;  /* 0x0000002e00067c02 */ /* 0x000fe80008000f00 */
[----:B------:R-:W-:Y:S04]  /*5260*/  SHF.L.U32 R6, R6, 0x1f, RZ ;  /* 0x0000001f06067819 */ /* 0x000fe800000006ff */
[----:B------:R-:W3:Y:S02]  /*5270*/  SYNCS.PHASECHK.TRANS64.TRYWAIT P2, [UR21+0x188], R6 ;  /* 0x00018806ff0075a7 */ /* 0x000ee40008041115 */
[----:B---3--:R-:W-:Y:S05]  /*5280*/  @!P2 BRA `(.L_x_95) ;  /* 0x0000005c0044a947 */ /* 0x008fea0003800000 */
.L_x_94:
[----:B------:R-:W-:Y:S05]  /*5290*/  @!P1 BRA `(.L_x_96) ;  /* 0x0000000000309947 */ /* 0x000fea0003800000 */
[----:B------:R-:W-:Y:S01]  /*52a0*/  ISETP.NE.U32.AND P1, PT, R2, RZ, PT ;  /* 0x000000ff0200720c */ /* 0x000fe20003f25070 */
[----:B------:R-:W3:Y:S01]  /*52b0*/  LDCU.64 UR4, c[0x0][0x358] ;  /* 0x00006b00ff0477ac */ /* 0x000ee20008000a00 */
[----:B------:R-:W-:Y:S02]  /*52c0*/  IMAD.MOV.U32 R78, RZ, RZ, 0x1 ;  /* 0x00000001ff4e7424 */ /* 0x000fe400078e00ff */
[----:B------:R-:W-:Y:S11]  /*52d0*/  ISETP.NE.AND.EX P1, PT, R3, RZ, PT, P1 ;  /* 0x000000ff0300720c */ /* 0x000ff60003f25310 */
[----:B------:R-:W-:Y:S02]  /*52e0*/  @!UPT UIADD3 URZ, UPT, UPT, URZ, URZ, URZ ;  /* 0x000000fffffff290 */ /* 0x000fe4000fffe0ff */
[----:B------:R-:W4:Y:S01]  /*52f0*/  @P1 LDC.64 R10, c[0x0][0x888] ;  /* 0x00022200ff0a1b82 */ /* 0x000f220000000a00 */
[----:B-1----:R-:W-:Y:S04]  /*5300*/  @P1 IMAD R0, R4, UR36, RZ ;  /* 0x0000002404001c24 */ /* 0x002fe8000f8e02ff */
[----:B----4-:R-:W-:Y:S04]  /*5310*/  @P1 IMAD.WIDE R10, R0, 0x4, R10 ;  /* 0x00000004000a1825 */ /* 0x010fe800078e020a */
[----:B------:R-:W-:Y:S01]  /*5320*/  HFMA2 R0, -RZ, RZ, 0, 5.9604644775390625e-08 ;  /* 0x00000001ff007431 */ /* 0x000fe200000001ff */
[----:B---3-5:R3:W5:Y:S04]  /*5330*/  @P1 LDG.E R40, desc[UR4][R10.64] ;  /* 0x000000040a281981 */ /* 0x028768000c1e1900 */
[----:B------:R-:W-:Y:S01]  /*5340*/  @!P1 PRMT R78, R0, 0x7610, R78 ;  /* 0x00007610004e9816 */ /* 0x000fe2000000004e */
[----:B---3--:R-:W4:Y:S06]  /*5350*/  @!P1 LDC R40, c[0x0][0x880] ;  /* 0x00022000ff289b82 */ /* 0x008f2c0000000800 */
.L_x_96:
[----:B----45:R-:W-:Y:S01]  /*5360*/  @!P0 ISETP.EQ.AND P1, PT, R40, RZ, PT ;  /* 0x000000ff2800820c */ /* 0x030fe20003f22270 */
[----:B------:R-:W-:Y:S01]  /*5370*/  @!UPT UIADD3 URZ, UPT, UPT, URZ, URZ, URZ ;  /* 0x000000fffffff290 */ /* 0x000fe2000fffe0ff */
[----:B------:R-:W-:Y:S11]  /*5380*/  @!P0 BRA `(.L_x_97) ;  /* 0x0000000000188947 */ /* 0x000ff60003800000 */
[----:B------:R-:W-:Y:S02]  /*5390*/  LOP3.LUT P0, RZ, R78, 0xff, RZ, 0xc0, !PT ;  /* 0x000000ff4eff7812 */ /* 0x000fe4000780c0ff */
[----:B------:R-:W-:Y:S04]  /*53a0*/  ISETP.NE.U32.AND P1, PT, R2, RZ, PT ;  /* 0x000000ff0200720c */ /* 0x000fe80003f25070 */
[----:B------:R-:W-:Y:S04]  /*53b0*/  ISETP.NE.AND.EX P1, PT, R3, RZ, PT, P1 ;  /* 0x000000ff0300720c */ /* 0x000fe80003f25310 */
[----:B------:R-:W-:Y:S03]  /*53c0*/  PLOP3.LUT P1, PT, P1, PT, PT, 0x8, 0x80 ;  /* 0x000000000080781c */ /* 0x000fe60000f2e170 */
[----:B------:R-:W-:Y:S11]  /*53d0*/  @P0 ISETP.EQ.AND P1, PT, R40, RZ, PT ;  /* 0x000000ff2800020c */ /* 0x000ff60003f22270 */
[----:B------:R-:W-:Y:S02]  /*53e0*/  @!UPT UIADD3 URZ, UPT, UPT, URZ, URZ, URZ ;  /* 0x000000fffffff290 */ /* 0x000fe4000fffe0ff */
.L_x_97:
[----:B------:R-:W3:Y:S01]  /*53f0*/  SYNCS.PHASECHK.TRANS64.TRYWAIT P2, [UR21+0x160], R9 ;  /* 0x00016009ff0075a7 */ /* 0x000ee20008041115 */
[----:B------:R-:W-:Y:S04]  /*5400*/  ELECT P0, URZ, PT ;  /* 0x0000000000ff782f */ /* 0x000fe80003800000 */
[----:B------:R-:W-:Y:S11]  /*5410*/  PLOP3.LUT P1, PT, P1, P0, PT, 0xf2, 0x2f ;  /* 0x00000000002f781c */ /* 0x000ff60000f21e72 */
[----:B------:R-:W-:Y:S02]  /*5420*/  @!UPT UIADD3 URZ, UPT, UPT, URZ, URZ, URZ ;  /* 0x000000fffffff290 */ /* 0x000fe4000fffe0ff */
[----:B------:R-:W-:Y:S05]  /*5430*/  @!P1 IADD3 R8, P0, PT, R16, 0x580, RZ ;  /* 0x0000058010089810 */ /* 0x000fea0007f1e0ff */
[----:B-1----:R-:W-:Y:S01]  /*5440*/  @!P1 IMAD.X R6, RZ, RZ, R17, P0 ;  /* 0x000000ffff069224 */ /* 0x002fe200000e0611 */
[----:B---3--:R-:W-:Y:S07]  /*5450*/  @!P2 BRA `(.L_x_98) ;  /* 0x0000005800e8a947 */ /* 0x008fee0003800000 */
.L_x_211:
[----:B------:R-:W-:Y:S01]  /*5460*/  @!P1 R2UR UR5, R8 ;  /* 0x00000000080592ca */ /* 0x000fe200000e0000 */
[----:B------:R-:W-:Y:S01]  /*5470*/  VOTEU.ALL UP0, P1 ;  /* 0x0000000000ff7886 */ /* 0x000fe20000800000 */
[----:B------:R-:W-:Y:S01]  /*5480*/  @!P1 R2UR UR4, R6 ;  /* 0x00000000060492ca */ /* 0x000fe200000e0000 */
[----:B-1----:R-:W-:Y:S01]  /*5490*/  @!P1 IMAD.MOV.U32 R0, RZ, RZ, 0x1000 ;  /* 0x00001000ff009424 */ /* 0x002fe200078e00ff */
[----:B------:R-:W-:Y:S01]  /*54a0*/  UMOV UR8, 0x0 ;  /* 0x0000000000087882 */ /* 0x000fe20000000000 */
[----:B------:R-:W-:Y:S01]  /*54b0*/  UMOV UR9, 0x10000000 ;  /* 0x1000000000097882 */ /* 0x000fe20000000000 */
[----:B------:R-:W-:Y:S01]  /*54c0*/  @!UP0 UIADD3 UR32, UPT, UPT, UR21, 0x400, URZ ;  /* 0x0000040015208890 */ /* 0x000fe2000fffe0ff */
[----:B------:R-:W-:Y:S01]  /*54d0*/  @!P1 IADD3 R8, P0, PT, R16, 0x580, RZ ;  /* 0x0000058010089810 */ /* 0x000fe20007f1e0ff */
[----:B------:R-:W-:Y:S01]  /*54e0*/  VOTEU.ALL UP0, P1 ;  /* 0x0000000000ff7886 */ /* 0x000fe20000800000 */
[----:B------:R-:W-:Y:S03]  /*54f0*/  UPRMT UR6, UR45, 0x654, UR33 ;  /* 0x000006542d067896 */ /* 0x000fe60008000021 */
[----:B------:R-:W-:Y:S02]  /*5500*/  @!P1 IMAD.X R6, RZ, RZ, R17, P0 ;  /* 0x000000ffff069224 */ /* 0x000fe400000e0611 */
[----:B------:R-:W-:Y:S02]  /*5510*/  IMAD.U32 R10, RZ, RZ, UR5 ;  /* 0x00000005ff0a7e24 */ /* 0x000fe4000f8e00ff */
[----:B------:R-:W-:Y:S03]  /*5520*/  IMAD.U32 R11, RZ, RZ, UR4 ;  /* 0x00000004ff0b7e24 */ /* 0x000fe6000f8e00ff */
[----:B------:R-:W-:Y:S02]  /*5530*/  @!P1 R2UR UR4, R10 ;  /* 0x000000000a0492ca */ /* 0x000fe400000e0000 */
[----:B------:R-:W-:Y:S11]  /*5540*/  @!P1 R2UR UR5, R11 ;  /* 0x000000000b0592ca */ /* 0x000ff600000e0000 */
[----:B------:R-:W-:Y:S02]  /*5550*/  @!UPT UIADD3 URZ, UPT, UPT, URZ, URZ, URZ ;  /* 0x000000fffffff290 */ /* 0x000fe4000fffe0ff */
[----:B------:R1:W-:Y:S01]  /*5560*/  @!UP0 UTMALDG.3D [UR32], [UR4], desc[UR8] ;  /* 0x00000820040085b4 */ /* 0x0003e20008011000 */
[----:B------:R1:W-:Y:S01]  /*5570*/  @!P1 SYNCS.ARRIVE.TRANS64.RED.A0TR RZ, [UR21+0x140], R0 ;  /* 0x00014000ffff99a7 */ /* 0x0003e20008300415 */
[----:B------:R-:W-:Y:S01]  /*5580*/  SYNCS.ARRIVE.TRANS64.RED.A1T0 RZ, [UR6], RZ ;  /* 0x000000ffffff79a7 */ /* 0x000fe20008100406 */
[----:B------:R-:W3:Y:S02]  /*5590*/  SYNCS.PHASECHK.TRANS64.TRYWAIT P2, [UR21+0x168], R9 ;  /* 0x00016809ff0075a7 */ /* 0x000ee40008041115 */
[----:B-1-3--:R-:W-:Y:S05]  /*55a0*/  @!P2 BRA `(.L_x_99) ;  /* 0x0000005800aca947 */ /* 0x00afea0003800000 */
.L_x_213:
        /* <DEDUP_REMOVED lines=8> */
[----:B------:R-:W-:Y:S01]  /*5630*/  @!UP0 UIADD3 UR24, UPT, UPT, UR21, 0x1400, URZ ;  /* 0x0000140015188890 */ /* 0x000fe2000fffe0ff */
[----:B------:R-:W-:Y:S01]  /*5640*/  VOTEU.ALL UP0, P1 ;  /* 0x0000000000ff7886 */ /* 0x000fe20000800000 */
[----:B------:R-:W-:Y:S01]  /*5650*/  UMOV UR27, UR35 ;  /* 0x00000023001b7c82 */ /* 0x000fe20008000000 */
[----:B------:R-:W-:Y:S02]  /*5660*/  UMOV UR28, UR36 ;  /* 0x00000024001c7c82 */ /* 0x000fe40008000000 */
[----:B------:R-:W-:Y:S01]  /*5670*/  IMAD.U32 R10, RZ, RZ, UR5 ;  /* 0x00000005ff0a7e24 */ /* 0x000fe2000f8e00ff */
[----:B------:R-:W-:Y:S01]  /*5680*/  UPRMT UR6, UR45, 0x654, UR25 ;  /* 0x000006542d067896 */ /* 0x000fe20008000019 */
[----:B------:R-:W-:Y:S02]  /*5690*/  IMAD.U32 R11, RZ, RZ, UR4 ;  /* 0x00000004ff0b7e24 */ /* 0x000fe4000f8e00ff */
[----:B------:R-:W-:Y:S01]  /*56a0*/  @!P1 IMAD.X R6, RZ, RZ, R17, P0 ;  /* 0x000000ffff069224 */ /* 0x000fe200000e0611 */
        /* <DEDUP_REMOVED lines=8> */
.L_x_215:
[----:B------:R-:W-:Y:S01]  /*5730*/  @!P1 R2UR UR5, R8 ;  /* 0x00000000080592ca */ /* 0x000fe200000e0000 */
[----:B------:R-:W-:Y:S01]  /*5740*/  VOTEU.ALL UP0, P1 ;  /* 0x0000000000ff7886 */ /* 0x000fe20000800000 */
[----:B------:R-:W-:Y:S01]  /*5750*/  @!P1 R2UR UR4, R6 ;  /* 0x00000000060492ca */ /* 0x000fe200000e0000 */
[----:B-1----:R-:W-:Y:S01]  /*5760*/  @!P1 IMAD.MOV.U32 R0, RZ, RZ, 0x1000 ;  /* 0x00001000ff009424 */ /* 0x002fe200078e00ff */
[----:B------:R-:W-:Y:S01]  /*5770*/  UMOV UR8, 0x0 ;  /* 0x0000000000087882 */ /* 0x000fe20000000000 */
[----:B------:R-:W-:Y:S01]  /*5780*/  UMOV UR9, 0x10000000 ;  /* 0x1000000000097882 */ /* 0x000fe20000000000 */
[----:B------:R-:W-:Y:S01]  /*5790*/  @!UP0 UIADD3 UR18, UPT, UPT, UR34, 0x80, URZ ;  /* 0x0000008022128890 */ /* 0x000fe2000fffe0ff */
[----:B------:R-:W-:Y:S01]  /*57a0*/  VIADD R14, R14, 0x1 ;  /* 0x000000010e0e7836 */ /* 0x000fe20000000000 */
[----:B------:R-:W-:Y:S01]  /*57b0*/  @!UP0 UIADD3 UR16, UPT, UPT, UR21, 0x2400, URZ ;  /* 0x0000240015108890 */ /* 0x000fe2000fffe0ff */
[----:B------:R-:W-:Y:S01]  /*57c0*/  VOTEU.ALL UP0, P1 ;  /* 0x0000000000ff7886 */ /* 0x000fe20000800000 */
[----:B------:R-:W-:Y:S01]  /*57d0*/  UMOV UR19, UR35 ;  /* 0x0000002300137c82 */ /* 0x000fe20008000000 */
[----:B------:R-:W-:Y:S02]  /*57e0*/  UMOV UR20, UR36 ;  /* 0x0000002400147c82 */ /* 0x000fe40008000000 */
[----:B------:R-:W-:Y:S01]  /*57f0*/  IMAD.U32 R10, RZ, RZ, UR5 ;  /* 0x00000005ff0a7e24 */ /* 0x000fe2000f8e00ff */
[----:B------:R-:W-:Y:S01]  /*5800*/  UPRMT UR6, UR45, 0x654, UR17 ;  /* 0x000006542d067896 */ /* 0x000fe20008000011 */
        /* <DEDUP_REMOVED lines=9> */
.L_x_217:
[----:B------:R-:W-:Y:S01]  /*58a0*/  @!P1 IADD3 R6, P0, PT, R16, 0x580, RZ ;  /* 0x0000058010069810 */ /* 0x000fe20007f1e0ff */
[----:B------:R-:W-:Y:S01]  /*58b0*/  VOTEU.ALL UP0, P1 ;  /* 0x0000000000ff7886 */ /* 0x000fe20000800000 */
[----:B------:R-:W-:Y:S01]  /*58c0*/  UMOV UR6, 0x0 ;  /* 0x0000000000067882 */ /* 0x000fe20000000000 */
[----:B------:R-:W-:Y:S01]  /*58d0*/  UMOV UR7, 0x10000000 ;  /* 0x1000000000077882 */ /* 0x000fe20000000000 */
[----:B------:R-:W-:Y:S01]  /*58e0*/  @!P1 R2UR UR5, R6 ;  /* 0x00000000060592ca */ /* 0x000fe200000e0000 */
[----:B-1----:R-:W-:Y:S01]  /*58f0*/  @!P1 IMAD.X R0, RZ, RZ, R17, P0 ;  /* 0x000000ffff009224 */ /* 0x002fe200000e0611 */
[----:B------:R-:W-:Y:S01]  /*5900*/  @!UP0 UIADD3 UR10, UPT, UPT, UR34, 0xc0, URZ ;  /* 0x000000c0220a8890 */ /* 0x000fe2000fffe0ff */
[----:B------:R-:W-:Y:S01]  /*5910*/  R2UR UR16, R80 ;  /* 0x00000000501072ca */ /* 0x000fe200000e0000 */
[----:B------:R-:W-:Y:S01]  /*5920*/  @!UP0 UIADD3 UR8, UPT, UPT, UR21, 0x3400, URZ ;  /* 0x0000340015088890 */ /* 0x000fe2000fffe0ff */
[----:B------:R-:W-:Y:S01]  /*5930*/  ISETP.NE.AND P0, PT, R14, 0x2, PT ;  /* 0x000000020e00780c */ /* 0x000fe20003f05270 */
[----:B------:R-:W-:Y:S01]  /*5940*/  @!UP0 UIADD3 UR9, UPT, UPT, UR21, 0x158, URZ ;  /* 0x0000015815098890 */ /* 0x000fe2000fffe0ff */
[----:B------:R-:W-:Y:S01]  /*5950*/  @!P1 R2UR UR4, R0 ;  /* 0x00000000000492ca */ /* 0x000fe200000e0000 */
[----:B------:R-:W-:Y:S01]  /*5960*/  VOTEU.ALL UP0, P1 ;  /* 0x0000000000ff7886 */ /* 0x000fe20000800000 */
[----:B------:R-:W-:Y:S01]  /*5970*/  UMOV UR11, UR35 ;  /* 0x00000023000b7c82 */ /* 0x000fe20008000000 */
[----:B------:R-:W-:Y:S01]  /*5980*/  UMOV UR12, UR36 ;  /* 0x00000024000c7c82 */ /* 0x000fe20008000000 */
[----:B------:R-:W-:Y:S01]  /*5990*/  SEL R0, RZ, 0x1, P0 ;  /* 0x00000001ff007807 */ /* 0x000fe20000000000 */
[----:B------:R-:W-:Y:S01]  /*59a0*/  UIADD3 UR20, UPT, UPT, UR13, UR61, URZ ;  /* 0x0000003d0d147290 */ /* 0x000fe2000fffe0ff */
[----:B------:R-:W-:Y:S01]  /*59b0*/  IMAD.U32 R8, RZ, RZ, UR5 ;  /* 0x00000005ff087e24 */ /* 0x000fe2000f8e00ff */
[----:B------:R-:W-:Y:S01]  /*59c0*/  LOP3.LUT R15, R15, 0x1, RZ, 0x3c, !PT ;  /* 0x000000010f0f7812 */ /* 0x000fe200078e3cff */
[----:B------:R-:W-:Y:S01]  /*59d0*/  UPLOP3.LUT UP3, UPT, UPT, UPT, UPT, 0x80, 0x8 ;  /* 0x000000000008789c */ /* 0x000fe20003f6f070 */
[----:B------:R-:W-:Y:S01]  /*59e0*/  LOP3.LUT R13, R13, R0, RZ, 0x3c, !PT ;  /* 0x000000000d0d7212 */ /* 0x000fe200078e3cff */
[----:B------:R-:W-:Y:S01]  /*59f0*/  UIADD3 UR16, UPT, UPT, UR14, UR16, URZ ;  /* 0x000000100e107290 */ /* 0x000fe2000fffe0ff */
[----:B------:R-:W-:Y:S01]  /*5a00*/  SEL R14, R14, RZ, P0 ;  /* 0x000000ff0e0e7207 */ /* 0x000fe20000000000 */
[----:B------:R-:W-:Y:S01]  /*5a10*/  UMOV UR36, UR29 ;  /* 0x0000001d00247c82 */ /* 0x000fe20008000000 */
[----:B------:R-:W-:Y:S01]  /*5a20*/  IMAD.U32 R9, RZ, RZ, UR4 ;  /* 0x00000004ff097e24 */ /* 0x000fe2000f8e00ff */
[----:B------:R-:W-:Y:S04]  /*5a30*/  @!P1 R2UR UR4, R8 ;  /* 0x00000000080492ca */ /* 0x000fe800000e0000 */
[----:B------:R-:W-:Y:S11]  /*5a40*/  @!P1 R2UR UR5, R9 ;  /* 0x00000000090592ca */ /* 0x000ff600000e0000 */
[----:B------:R-:W-:Y:S02]  /*5a50*/  @!UPT UIADD3 URZ, UPT, UPT, URZ, URZ, URZ ;  /* 0x000000fffffff290 */ /* 0x000fe4000fffe0ff */
[----:B------:R3:W-:Y:S01]  /*5a60*/  @!UP0 UTMALDG.3D [UR8], [UR4], desc[UR6] ;  /* 0x00000608040085b4 */ /* 0x0007e20008011000 */
[----:B------:R3:W-:Y:S01]  /*5a70*/  @!P1 SYNCS.ARRIVE.TRANS64.RED.A0TR RZ, [UR21+0x158], R7 ;  /* 0x00015807ffff99a7 */ /* 0x0007e20008300415 */
[----:B------:R-:W-:Y:S01]  /*5a80*/  SYNCS.ARRIVE.TRANS64.RED.A1T0 RZ, [UR37], RZ ;  /* 0x000000ffffff79a7 */ /* 0x000fe20008100425 */
[----:B------:R-:W-:Y:S05]  /*5a90*/  BRA.U UP1, `(.L_x_102) ;  /* 0xfffffff101687547 */ /* 0x000fea000b83ffff */
[----:B------:R-:W-:-:S04]  /*5aa0*/  SHF.L.U32 R2, R15, 0x1f, RZ ;  /* 0x0000001f0f027819 */ /* 0x000fc800000006ff */
[----:B------:R-:W1:Y:S02]  /*5ab0*/  SYNCS.PHASECHK.TRANS64.TRYWAIT P0, [UR21+0x160], R2 ;  /* 0x00016002ff0075a7 */ /* 0x000e640008001115 */
[----:B-1----:R-:W-:Y:S05]  /*5ac0*/  @!P0 BRA `(.L_x_103) ;  /* 0x0000005400ac8947 */ /* 0x002fea0003800000 */
.L_x_219:
[----:B------:R-:W4:Y:S02]  /*5ad0*/  SYNCS.PHASECHK.TRANS64.TRYWAIT P0, [UR21+0x168], R2 ;  /* 0x00016802ff0075a7 */ /* 0x000f240008001115 */
[----:B----4-:R-:W-:Y:S05]  /*5ae0*/  @!P0 BRA `(.L_x_104) ;  /* 0x0000005400bc8947 */ /* 0x010fea0003800000 */
.L_x_221:
[----:B------:R-:W4:Y:S02]  /*5af0*/  SYNCS.PHASECHK.TRANS64.TRYWAIT P0, [UR21+0x170], R2 ;  /* 0x00017002ff0075a7 */ /* 0x000f240008001115 */
[----:B----4-:R-:W-:Y:S05]  /*5b00*/  @!P0 BRA `(.L_x_105) ;  /* 0x0000005400cc8947 */ /* 0x010fea0003800000 */
.L_x_223:
[----:B-1----:R-:W-:-:S07]  /*5b10*/  MOV R0, UR21 ;  /* 0x0000001500007c02 */ /* 0x002fce0008000f00 */
.L_x_106:
[----:B-1----:R-:W-:-:S04]  /*5b20*/  SHF.L.U32 R2, R15, 0x1f, RZ ;  /* 0x0000001f0f027819 */ /* 0x002fc800000006ff */
[----:B------:R1:W4:Y:S03]  /*5b30*/  SYNCS.PHASECHK.TRANS64.TRYWAIT P0, [R0+URZ+0x178], R2 ;  /* 0x00017802000075a7 */ /* 0x00032600080011ff */
[----:B----4-:R-:W-:Y:S05]  /*5b40*/  @!P0 NANOSLEEP.SYNCS 0x989680 ;  /* 0x009896800000895d */ /* 0x010fea0003900000 */
[----:B------:R-:W4:Y:S02]  /*5b50*/  @!P0 SYNCS.PHASECHK.TRANS64 P0, [R0+URZ+0x178], R2 ;  /* 0x00017802000085a7 */ /* 0x000f2400080010ff */
[----:B--234-:R-:W-:Y:S05]  /*5b60*/  @P0 EXIT ;  /* 0x000000000000094d */ /* 0x01cfea0003800000 */
[----:B------:R-:W-:Y:S05]  /*5b70*/  BRA `(.L_x_106) ;  /* 0xfffffffc00e87947 */ /* 0x000fea000383ffff */
.L_x_91:
[----:B------:R-:W-:-:S06]  /*5b80*/  UISETP.GE.AND UP0, UPT, UR17, 0x4, UPT ;  /* 0x000000041100788c */ /* 0x000fcc000bf06270 */
[----:B------:R-:W-:-:S13]  /*5b90*/  PLOP3.LUT P0, PT, PT, PT, UP0, 0x80, 0x8 ;  /* 0x000000000008781c */ /* 0x000fda0003f0f008 */
[----:B-1----:R-:W-:Y:S05]  /*5ba0*/  @!P0 EXIT ;  /* 0x000000000000894d */ /* 0x002fea0003800000 */
[----:B------:R-:W-:Y:S01]  /*5bb0*/  BAR.SYNC.DEFER_BLOCKING 0x6, 0xa0 ;  /* 0x0182800000007b1d */ /* 0x000fe20000010000 */
[C---:B------:R-:W-:Y:S01]  /*5bc0*/  IMAD.SHL.U32 R5, R87.reuse, 0x40, RZ ;  /* 0x0000004057057824 */ /* 0x040fe200078e00ff */
[C---:B------:R-:W-:Y:S01]  /*5bd0*/  LOP3.LUT R89, R87.reuse, 0x60, RZ, 0xc0, !PT ;  /* 0x0000006057597812 */ /* 0x040fe200078ec0ff */
[C---:B------:R-:W-:Y:S02]  /*5be0*/  IMAD.SHL.U32 R69, R87.reuse, 0x20, RZ ;  /* 0x0000002057457824 */ /* 0x040fe400078e00ff */
[----:B------:R-:W-:Y:S02]  /*5bf0*/  HFMA2 R36, -RZ, RZ, 0, 0 ;  /* 0x00000000ff247431 */ /* 0x000fe400000001ff */
[----:B------:R-:W-:Y:S01]  /*5c00*/  IMAD.SHL.U32 R4, R87, 0x8, RZ ;  /* 0x0000000857047824 */ /* 0x000fe200078e00ff */
[----:B------:R-:W-:Y:S01]  /*5c10*/  UMOV UR44, 0x400 ;  /* 0x00000400002c7882 */ /* 0x000fe20000000000 */
[----:B------:R-:W1:Y:S01]  /*5c20*/  LDC.64 R74, c[0x0][0x888] ;  /* 0x00022200ff4a7b82 */ /* 0x000e620000000a00 */
[----:B------:R-:W-:Y:S01]  /*5c30*/  ULEA UR44, UR45, UR44, 0x18 ;  /* 0x0000002c2d2c7291 */ /* 0x000fe2000f8ec0ff */
[----:B------:R-:W-:Y:S01]  /*5c40*/  LOP3.LUT R6, R5, 0x180, RZ, 0xc0, !PT ;  /* 0x0000018005067812 */ /* 0x000fe200078ec0ff */
[----:B------:R-:W-:Y:S01]  /*5c50*/  IMAD.U32 R37, R87, 0x10000, RZ ;  /* 0x0001000057257824 */ /* 0x000fe200078e00ff */
[----:B------:R-:W-:Y:S01]  /*5c60*/  LOP3.LUT R69, R69, 0xc00, RZ, 0xc0, !PT ;  /* 0x00000c0045457812 */ /* 0x000fe200078ec0ff */
[----:B------:R-:W-:Y:S01]  /*5c70*/  UIADD3 UR4, UPT, UPT, UR44, 0x4400, URZ ;  /* 0x000044002c047890 */ /* 0x000fe2000fffe0ff */
[----:B------:R-:W-:Y:S01]  /*5c80*/  LOP3.LUT R4, R6, 0x30, R4, 0xf8, !PT ;  /* 0x0000003006047812 */ /* 0x000fe200078ef804 */
[----:B------:R-:W-:Y:S01]  /*5c90*/  IMAD.SHL.U32 R6, R87, 0x2, RZ ;  /* 0x0000000257067824 */ /* 0x000fe200078e00ff */
[----:B------:R-:W2:Y:S01]  /*5ca0*/  LDC.64 R76, c[0x0][0x890] ;  /* 0x00022400ff4c7b82 */ /* 0x000ea20000000a00 */
[----:B------:R-:W-:Y:S01]  /*5cb0*/  LOP3.LUT R69, R69, 0x40, R5, 0xf8, !PT ;  /* 0x0000004045457812 */ /* 0x000fe200078ef805 */
[----:B------:R-:W-:Y:S01]  /*5cc0*/  IMAD.MOV.U32 R86, RZ, RZ, RZ ;  /* 0x000000ffff567224 */ /* 0x000fe200078e00ff */
[----:B------:R-:W-:Y:S01]  /*5cd0*/  LOP3.LUT R37, R37, 0x600000, RZ, 0xc0, !PT ;  /* 0x0060000025257812 */ /* 0x000fe200078ec0ff */
[----:B------:R-:W-:Y:S01]  /*5ce0*/  IMAD.MOV.U32 R81, RZ, RZ, RZ ;  /* 0x000000ffff517224 */ /* 0x000fe200078e00ff */
[----:B------:R-:W-:-:S02]  /*5cf0*/  LOP3.LUT R4, R4, 0x20, R6, 0x78, !PT ;  /* 0x0000002004047812 */ /* 0x000fc400078e7806 */
[----:B------:R-:W-:Y:S02]  /*5d00*/  CS2R R84, SRZ ;  /* 0x0000000000547805 */ /* 0x000fe4000001ff00 */
[----:B------:R-:W-:Y:S01]  /*5d10*/  LOP3.LUT R69, R69, 0x200, R5, 0xf8, !PT ;  /* 0x0000020045457812 */ /* 0x000fe200078ef805 */
[----:B------:R-:W3:Y:S01]  /*5d20*/  LDC.64 R72, c[0x0][0x8b0] ;  /* 0x00022c00ff487b82 */ /* 0x000ee20000000a00 */
[----:B------:R-:W4:Y:S01]  /*5d30*/  LDS R0, [UR44+0x240] ;  /* 0x0002402cff007984 */ /* 0x000f220008000800 */
[----:B------:R-:W-:Y:S01]  /*5d40*/  LOP3.LUT R87, R87, 0x2, RZ, 0xc0, !PT ;  /* 0x0000000257577812 */ /* 0x000fe200078ec0ff */
[----:B------:R-:W-:Y:S01]  /*5d50*/  IMAD.MOV.U32 R83, RZ, RZ, RZ ;  /* 0x000000ffff537224 */ /* 0x000fe200078e00ff */
[----:B------:R-:W-:Y:S01]  /*5d60*/  LOP3.LUT R69, R69, R4, RZ, 0xfc, !PT ;  /* 0x0000000445457212 */ /* 0x000fe200078efcff */
[----:B------:R-:W-:Y:S01]  /*5d70*/  IMAD.U32 R88, RZ, RZ, UR4 ;  /* 0x00000004ff587e24 */ /* 0x000fe2000f8e00ff */
[----:B------:R-:W-:Y:S01]  /*5d80*/  IADD3 R82, PT, PT, -R87, RZ, RZ ;  /* 0x000000ff57527210 */ /* 0x000fe20007ffe1ff */
[----:B------:R-:W1:Y:S01]  /*5d90*/  LDCU UR58, c[0x0][0x370] ;  /* 0x00006e00ff3a77ac */ /* 0x000e620008000800 */
[----:B------:R-:W1:Y:S01]  /*5da0*/  LDC.64 R70, c[0x0][0x8a8] ;  /* 0x00022a00ff467b82 */ /* 0x000e620000000a00 */
[----:B------:R-:W1:Y:S01]  /*5db0*/  LDCU.64 UR62, c[0x0][0x348] ;  /* 0x00006900ff3e77ac */ /* 0x000e620008000a00 */
[----:B------:R-:W1:Y:S01]  /*5dc0*/  LDCU UR43, c[0x0][0xb0c] ;  /* 0x00016180ff2b77ac */ /* 0x000e620008000800 */
[----:B------:R-:W1:Y:S01]  /*5dd0*/  LDCU UR39, c[0x0][0xb30] ;  /* 0x00016600ff2777ac */ /* 0x000e620008000800 */
[----:B------:R-:W1:Y:S01]  /*5de0*/  LDCU.64 UR56, c[0x0][0x888] ;  /* 0x00011100ff3877ac */ /* 0x000e620008000a00 */
[----:B------:R-:W1:Y:S01]  /*5df0*/  LDCU.64 UR40, c[0x0][0xb28] ;  /* 0x00016500ff2877ac */ /* 0x000e620008000a00 */
[----:B------:R-:W1:Y:S01]  /*5e00*/  LDCU.128 UR52, c[0x0][0xb10] ;  /* 0x00016200ff3477ac */ /* 0x000e620008000c00 */
[----:B------:R-:W1:Y:S01]  /*5e10*/  LDCU UR47, c[0x0][0x374] ;  /* 0x00006e80ff2f77ac */ /* 0x000e620008000800 */
[----:B------:R-:W-:Y:S01]  /*5e20*/  UIADD3 UR60, UPT, UPT, UR44, 0x400, URZ ;  /* 0x000004002c3c7890 */ /* 0x000fe2000fffe0ff */
[----:B--2-4-:R-:W-:-:S11]  /*5e30*/  IMAD.IADD R37, R0, 0x1, R37 ;  /* 0x0000000100257824 */ /* 0x014fd600078e0225 */
.L_x_148:
[----:B------:R-:W-:Y:S02]  /*5e40*/  LEA R3, R81, UR44, 0x3 ;  /* 0x0000002c51037c11 */ /* 0x000fe4000f8e18ff */
[----:B------:R-:W-:Y:S02]  /*5e50*/  SHF.L.U32 R0, R85, 0x1f, RZ ;  /* 0x0000001f55007819 */ /* 0x000fe400000006ff */
[----:B-1----:R-:W-:Y:S02]  /*5e60*/  LEA R4, R81, UR44, 0x4 ;  /* 0x0000002c51047c11 */ /* 0x002fe4000f8e20ff */
[----:B------:R-:W2:Y:S02]  /*5e70*/  SYNCS.PHASECHK.TRANS64.TRYWAIT P0, [R3+URZ+0x190], R0 ;  /* 0x00019000030075a7 */ /* 0x000ea400080011ff */
[----:B--2---:R-:W-:Y:S05]  /*5e80*/  @!P0 BRA `(.L_x_107) ;  /* 0x0000005400048947 */ /* 0x004fea0003800000 */
.L_x_224:
        /* <DEDUP_REMOVED lines=11> */
[----:B------:R-:W-:Y:S01]  /*5f40*/  PLOP3.LUT P0, PT, PT, PT, UP1, 0x80, 0x8 ;  /* 0x000000000008781c */ /* 0x000fe20003f0f018 */
[----:B------:R-:W-:Y:S11]  /*5f50*/  UP2UR UR46, UPR, URZ, 0x2 ;  /* 0x00000002ff2e7883 */ /* 0x000ff60008000000 */
[----:B------:R-:W-:Y:S01]  /*5f60*/  @!UPT UIADD3 URZ, UPT, UPT, URZ, URZ, URZ ;  /* 0x000000fffffff290 */ /* 0x000fe2000fffe0ff */
[----:B--2---:R-:W-:Y:S02]  /*5f70*/  @P0 SHF.R.U32.HI R0, RZ, 0x10, R5 ;  /* 0x00000010ff000819 */ /* 0x004fe40000011605 */
        /* <DEDUP_REMOVED lines=12> */
[----:B------:R-:W2:Y:S01]  /*6040*/  LDCU UR12, c[0x0][0xb20] ;  /* 0x00016400ff0c77ac */ /* 0x000ea20008000800 */
[----:B------:R-:W-:Y:S02]  /*6050*/  UIMAD.WIDE.U32 UR4, UR47, UR55, URZ ;  /* 0x000000372f0472a5 */ /* 0x000fe4000f8e00ff */
[----:B------:R-:W-:Y:S02]  /*6060*/  UIMAD.WIDE.U32 UR6, UR58, UR52, URZ ;  /* 0x000000343a0672a5 */ /* 0x000fe4000f8e00ff */
[----:B------:R-:W-:Y:S02]  /*6070*/  UISETP.NE.AND UP0, UPT, UR54, 0x1, UPT ;  /* 0x000000013600788c */ /* 0x000fe4000bf05270 */
[----:B------:R-:W-:Y:S02]  /*6080*/  UIMAD.WIDE.U32 UR8, UR37, UR55, URZ ;  /* 0x00000037250872a5 */ /* 0x000fe4000f8e00ff */
[----:B------:R-:W-:Y:S02]  /*6090*/  UIMAD.WIDE.U32 UR10, UR38, UR52, URZ ;  /* 0x00000034260a72a5 */ /* 0x000fe4000f8e00ff */
[----:B------:R-:W-:Y:S02]  /*60a0*/  UISETP.NE.AND UP1, UPT, UR43, 0x1, UPT ;  /* 0x000000012b00788c */ /* 0x000fe4000bf25270 */
[----:B------:R-:W-:Y:S01]  /*60b0*/  UISETP.NE.AND UP2, UPT, UR42, 0x1, UPT ;  /* 0x000000012a00788c */ /* 0x000fe2000bf45270 */
[----:B------:R-:W-:Y:S02]  /*60c0*/  UMOV UR4, UR5 ;  /* 0x0000000500047c82 */ /* 0x000fe40008000000 */
[----:B--2---:R-:W-:Y:S03]  /*60d0*/  USHF.R.U32.HI UR5, URZ, UR12, UR4 ;  /* 0x0000000cff057299 */ /* 0x004fe60008011604 */
[----:B------:R-:W-:Y:S02]  /*60e0*/  UMOV UR4, UR7 ;  /* 0x0000000700047c82 */ /* 0x000fe40008000000 */
[----:B------:R-:W-:Y:S02]  /*60f0*/  USHF.R.U32.HI UR7, URZ, UR53, UR4 ;  /* 0x00000035ff077299 */ /* 0x000fe40008011604 */
[----:B------:R-:W-:Y:S02]  /*6100*/  USEL UR4, UR47, UR5, !UP0 ;  /* 0x000000052f047287 */ /* 0x000fe4000c000000 */
[----:B------:R-:W-:Y:S01]  /*6110*/  USEL UR7, UR58, UR7, !UP1 ;  /* 0x000000073a077287 */ /* 0x000fe2000c800000 */
[----:B------:R-:W-:Y:S01]  /*6120*/  UMOV UR5, UR9 ;  /* 0x0000000900057c82 */ /* 0x000fe20008000000 */
[----:B------:R-:W-:Y:S02]  /*6130*/  UIMAD.WIDE.U32 UR8, UR4, UR40, URZ ;  /* 0x00000028040872a5 */ /* 0x000fe4000f8e00ff */
[----:B------:R-:W-:Y:S03]  /*6140*/  USHF.R.U32.HI UR6, URZ, UR12, UR5 ;  /* 0x0000000cff067299 */ /* 0x000fe60008011605 */
[----:B------:R-:W-:Y:S01]  /*6150*/  UMOV UR5, UR11 ;  /* 0x0000000b00057c82 */ /* 0x000fe20008000000 */
[----:B------:R-:W-:Y:S02]  /*6160*/  UIMAD.WIDE.U32 UR10, UR7, UR40, URZ ;  /* 0x00000028070a72a5 */ /* 0x000fe4000f8e00ff */
[----:B------:R-:W-:Y:S02]  /*6170*/  USHF.R.U32.HI UR12, URZ, UR53, UR5 ;  /* 0x00000035ff0c7299 */ /* 0x000fe40008011605 */
[----:B------:R-:W-:Y:S01]  /*6180*/  USEL UR6, UR37, UR6, !UP0 ;  /* 0x0000000625067287 */ /* 0x000fe2000c000000 */
[----:B------:R-:W-:Y:S02]  /*6190*/  UMOV UR5, UR9 ;  /* 0x0000000900057c82 */ /* 0x000fe40008000000 */
[----:B------:R-:W-:Y:S01]  /*61a0*/  UMOV UR10, UR11 ;  /* 0x0000000b000a7c82 */ /* 0x000fe20008000000 */
[----:B------:R-:W-:Y:S02]  /*61b0*/  @UP2 USHF.R.U32.HI UR4, URZ, UR41, UR5 ;  /* 0x00000029ff042299 */ /* 0x000fe40008011605 */
[----:B------:R-:W-:Y:S02]  /*61c0*/  @UP2 USHF.R.U32.HI UR7, URZ, UR41, UR10 ;  /* 0x00000029ff072299 */ /* 0x000fe4000801160a */
[----:B------:R-:W-:Y:S02]  /*61d0*/  UIMAD UR4, UR42, UR4, URZ ;  /* 0x000000042a0472a4 */ /* 0x000fe4000f8e02ff */
        /* <DEDUP_REMOVED lines=8> */
[----:B------:R-:W-:Y:S02]  /*6260*/  USEL UR11, UR6, UR4, !UP2 ;  /* 0x00000004060b7287 */ /* 0x000fe4000d000000 */
[----:B------:R-:W-:Y:S02]  /*6270*/  UIADD3 UR8, UPT, UPT, -UR5, URZ, URZ ;  /* 0x000000ff05087290 */ /* 0x000fe4000fffe1ff */
[----:B------:R-:W-:Y:S01]  /*6280*/  UIADD3 UR10, UPT, UPT, -UR11, URZ, URZ ;  /* 0x000000ff0b0a7290 */ /* 0x000fe2000fffe1ff */
[----:B------:R-:W-:Y:S01]  /*6290*/  @!UP0 UMOV UR4, UR9 ;  /* 0x0000000900048c82 */ /* 0x000fe20008000000 */
[----:B------:R-:W-:Y:S02]  /*62a0*/  UIADD3 UR9, UPT, UPT, -UR6, URZ, URZ ;  /* 0x000000ff06097290 */ /* 0x000fe4000fffe1ff */
[----:B------:R-:W-:Y:S02]  /*62b0*/  @!UP0 USHF.R.U32.HI UR4, URZ, UR41, UR4 ;  /* 0x00000029ff048299 */ /* 0x000fe40008011604 */
[----:B------:R-:W-:Y:S02]  /*62c0*/  UIMAD UR10, UR42, UR10, UR6 ;  /* 0x0000000a2a0a72a4 */ /* 0x000fe4000f8e0206 */
[----:B------:R-:W-:Y:S04]  /*62d0*/  @!UP0 USEL UR4, UR5, UR4, !UP2 ;  /* 0x0000000405048287 */ /* 0x000fe8000d000000 */
[----:B------:R-:W-:Y:S02]  /*62e0*/  @!UP0 UIMAD UR10, UR7, UR10, UR4 ;  /* 0x0000000a070a82a4 */ /* 0x000fe4000f8e0204 */
[----:B------:R-:W-:Y:S02]  /*62f0*/  @!UP0 UIADD3 UR11, UPT, UPT, UR11, -UR4, URZ ;  /* 0x800000040b0b8290 */ /* 0x000fe4000fffe0ff */
[----:B------:R-:W-:Y:S02]  /*6300*/  UIMAD UR7, UR43, UR8, UR38 ;  /* 0x000000082b0772a4 */ /* 0x000fe4000f8e0226 */
[----:B------:R-:W-:Y:S02]  /*6310*/  @!UP0 UIMAD UR6, UR11, UR42, UR5 ;  /* 0x0000002a0b0682a4 */ /* 0x000fe4000f8e0205 */
[----:B------:R-:W-:Y:S01]  /*6320*/  UIMAD UR4, UR54, UR9, UR37 ;  /* 0x00000009360472a4 */ /* 0x000fe2000f8e0225 */
[----:B------:R-:W-:Y:S02]  /*6330*/  @!UP0 UMOV UR5, UR10 ;  /* 0x0000000a00058c82 */ /* 0x000fe40008000000 */
[----:B------:R-:W-:Y:S02]  /*6340*/  UIMAD UR38, UR5, UR43, UR7 ;  /* 0x0000002b052672a4 */ /* 0x000fe4000f8e0207 */
[----:B------:R-:W-:Y:S11]  /*6350*/  UIMAD UR37, UR6, UR54, UR4 ;  /* 0x00000036062572a4 */ /* 0x000ff6000f8e0204 */
[----:B------:R-:W-:Y:S01]  /*6360*/  @!UPT UIADD3 URZ, UPT, UPT, URZ, URZ, URZ ;  /* 0x000000fffffff290 */ /* 0x000fe2000fffe0ff */
.L_x_108:
[----:B------:R-:W-:Y:S01]  /*6370*/  UISETP.NE.AND UP0, UPT, UR39, 0x1, UPT ;  /* 0x000000012700788c */ /* 0x000fe2000bf05270 */
[----:B------:R-:W-:Y:S01]  /*6380*/  IADD3 R81, PT, PT, R81, 0x1, RZ ;  /* 0x0000000151517810 */ /* 0x000fe20007ffe0ff */
[----:B------:R-:W-:Y:S02]  /*6390*/  USHF.L.U32 UR50, UR16, 0x6, URZ ;  /* 0x0000000610327899 */ /* 0x000fe400080006ff */
[----:B------:R-:W-:Y:S07]  /*63a0*/  USHF.L.U32 UR49, UR20, 0x8, URZ ;  /* 0x0000000814317899 */ /* 0x000fee00080006ff */
[----:B------:R-:W2:Y:S01]  /*63b0*/  @!UP0 LDCU.128 UR12, c[0x0][0xb10] ;  /* 0x00016200ff0c87ac */ /* 0x000ea20008000c00 */
[----:B------:R-:W4:Y:S01]  /*63c0*/  @!UP0 LDCU UR5, c[0x0][0xb0c] ;  /* 0x00016180ff0587ac */ /* 0x000f220008000800 */
[----:B------:R-:W3:Y:S01]  /*63d0*/  @!UP0 LDCU UR10, c[0x0][0xb20] ;  /* 0x00016400ff0a87ac */ /* 0x000ee20008000800 */
[----:B--2---:R-:W-:Y:S02]  /*63e0*/  UIMAD.WIDE.U32 UR8, UR38, UR12, URZ ;  /* 0x0000000c260872a5 */ /* 0x004fe4000f8e00ff */
[----:B------:R-:W-:Y:S02]  /*63f0*/  UIMAD.WIDE.U32 UR6, UR37, UR15, URZ ;  /* 0x0000000f250672a5 */ /* 0x000fe4000f8e00ff */
[----:B------:R-:W-:Y:S03]  /*6400*/  @!UP0 UISETP.NE.AND UP1, UPT, UR14, 0x1, UPT ;  /* 0x000000010e00888c */ /* 0x000fe6000bf25270 */
[----:B------:R-:W-:Y:S01]  /*6410*/  @!UP0 UMOV UR4, UR9 ;  /* 0x0000000900048c82 */ /* 0x000fe20008000000 */
[----:B----4-:R-:W-:Y:S02]  /*6420*/  @!UP0 UISETP.NE.AND UP2, UPT, UR5, 0x1, UPT ;  /* 0x000000010500888c */ /* 0x010fe4000bf45270 */
[----:B------:R-:W-:Y:S01]  /*6430*/  @!UP0 USHF.R.U32.HI UR4, URZ, UR13, UR4 ;  /* 0x0000000dff048299 */ /* 0x000fe20008011604 */
[----:B------:R-:W-:Y:S02]  /*6440*/  @!UP0 UMOV UR6, UR7 ;  /* 0x0000000700068c82 */ /* 0x000fe40008000000 */
[----:B---3--:R-:W-:Y:S02]  /*6450*/  @!UP0 USHF.R.U32.HI UR6, URZ, UR10, UR6 ;  /* 0x0000000aff068299 */ /* 0x008fe40008011606 */
[----:B------:R-:W-:Y:S02]  /*6460*/  @!UP0 USEL UR7, UR38, UR4, !UP2 ;  /* 0x0000000426078287 */ /* 0x000fe4000d000000 */
[----:B------:R-:W-:Y:S04]  /*6470*/  @!UP0 USEL UR6, UR37, UR6, !UP1 ;  /* 0x0000000625068287 */ /* 0x000fe8000c800000 */
[----:B------:R-:W-:Y:S02]  /*6480*/  @!UP0 UIADD3 UR4, UPT, UPT, -UR7, UR6, URZ ;  /* 0x0000000607048290 */ /* 0x000fe4000fffe1ff */
[----:B------:R-:W-:Y:S02]  /*6490*/  @!UP0 UIADD3 UR6, UPT, UPT, UR7, -UR6, URZ ;  /* 0x8000000607068290 */ /* 0x000fe4000fffe0ff */
[----:B------:R-:W-:Y:S02]  /*64a0*/  @!UP0 UIMAD UR38, UR4, UR5, UR38 ;  /* 0x00000005042682a4 */ /* 0x000fe4000f8e0226 */
[----:B------:R-:W-:Y:S02]  /*64b0*/  @!UP0 UIMAD UR37, UR6, UR14, UR37 ;  /* 0x0000000e062582a4 */ /* 0x000fe4000f8e0225 */
[----:B------:R-:W-:Y:S09]  /*64c0*/  ULOP3.LUT UP0, URZ, UR60, 0x1b0, URZ, 0xc0, !UPT ;  /* 0x000001b03cff7892 */ /* 0x000ff2000f80c0ff */
[----:B------:R-:W-:Y:S05]  /*64d0*/  BRA.U !UP0, `(.L_x_109) ;  /* 0x0000000108407547 */ /* 0x000fea000b800000 */
[----:B------:R-:W2:Y:S01]  /*64e0*/  LDCU.64 UR8, c[0x4][0x88] ;  /* 0x01001100ff0877ac */ /* 0x000ea20008000a00 */
[----:B------:R-:W-:Y:S01]  /*64f0*/  MOV R3, 0x0 ;  /* 0x0000000000037802 */ /* 0x000fe20000000f00 */
[----:B------:R-:W-:Y:S02]  /*6500*/  HFMA2 R12, -RZ, RZ, 0, 5.9604644775390625e-08 ;  /* 0x00000001ff0c7431 */ /* 0x000fe400000001ff */
[----:B------:R-:W-:Y:S02]  /*6510*/  IMAD.MOV.U32 R8, RZ, RZ, 0x70 ;  /* 0x00000070ff087424 */ /* 0x000fe400078e00ff */
[----:B------:R-:W-:Y:S01]  /*6520*/  IMAD.MOV.U32 R13, RZ, RZ, RZ ;  /* 0x000000ffff0d7224 */ /* 0x000fe200078e00ff */
[----:B------:R-:W3:Y:S01]  /*6530*/  LDCU.64 UR6, c[0x4][0x90] ;  /* 0x01001200ff0677ac */ /* 0x000ee20008000a00 */
[----:B------:R-:W4:Y:S01]  /*6540*/  LDC.64 R2, c[0x4][R3] ;  /* 0x0100000003027b82 */ /* 0x000f220000000a00 */
[----:B------:R-:W1:Y:S01]  /*6550*/  LDCU.64 UR4, c[0x4][0x8] ;  /* 0x01000100ff0477ac */ /* 0x000e620008000a00 */
[----:B--2---:R-:W-:Y:S01]  /*6560*/  MOV R5, UR9 ;  /* 0x0000000900057c02 */ /* 0x004fe20008000f00 */
[----:B------:R-:W-:Y:S01]  /*6570*/  IMAD.U32 R4, RZ, RZ, UR8 ;  /* 0x00000008ff047e24 */ /* 0x000fe2000f8e00ff */
[----:B---3--:R-:W-:Y:S01]  /*6580*/  MOV R7, UR7 ;  /* 0x0000000700077c02 */ /* 0x008fe20008000f00 */
[----:B------:R-:W-:Y:S01]  /*6590*/  IMAD.U32 R6, RZ, RZ, UR6 ;  /* 0x00000006ff067e24 */ /* 0x000fe2000f8e00ff */
[----:B-1----:R-:W-:Y:S01]  /*65a0*/  MOV R11, UR5 ;  /* 0x00000005000b7c02 */ /* 0x002fe20008000f00 */
[----:B------:R-:W-:Y:S02]  /*65b0*/  IMAD.U32 R10, RZ, RZ, UR4 ;  /* 0x00000004ff0a7e24 */ /* 0x000fe4000f8e00ff */
[----:B------:R-:W-:Y:S07]  /*65c0*/  LEPC R20, `(.L_x_109) ;  /* 0x000000001014794e */ /* 0x000fee0000000000 */
[----:B----45:R-:W-:Y:S05]  /*65d0*/  CALL.ABS.NOINC R2 ;  /* 0x0000000002007343 */ /* 0x030fea0003c00000 */
.L_x_109:
[----:B------:R-:W-:Y:S01]  /*65e0*/  LOP3.LUT P0, RZ, R88, 0x1b0, RZ, 0xc0, !PT ;  /* 0x000001b058ff7812 */ /* 0x000fe2000780c0ff */
[----:B------:R-:W-:Y:S11]  /*65f0*/  BSSY.RECONVERGENT B6, `(.L_x_110) ;  /* 0x0000013000067945 */ /* 0x000ff60003800200 */
[----:B------:R-:W-:Y:S01]  /*6600*/  @!UPT UIADD3 URZ, UPT, UPT, URZ, URZ, URZ ;  /* 0x000000fffffff290 */ /* 0x000fe2000fffe0ff */
[----:B------:R-:W-:Y:S05]  /*6610*/  @!P0 BRA `(.L_x_111) ;  /* 0x0000000000408947 */ /* 0x000fea0003800000 */
        /* <DEDUP_REMOVED lines=16> */
.L_x_111:
[----:B------:R-:W-:Y:S05]  /*6720*/  BSYNC.RECONVERGENT B6 ;  /* 0x0000000000067941 */ /* 0x000fea0003800200 */
.L_x_110:
[----:B------:R-:W-:Y:S02]  /*6730*/  ISETP.NE.U32.AND P0, PT, RZ, UR56, PT ;  /* 0x00000038ff007c0c */ /* 0x000fe4000bf05070 */
[C---:B------:R-:W-:Y:S02]  /*6740*/  ISETP.NE.U32.AND P4, PT, R76.reuse, RZ, PT ;  /* 0x000000ff4c00720c */ /* 0x040fe40003f85070 */
[----:B------:R-:W-:Y:S02]  /*6750*/  ISETP.NE.U32.AND P1, PT, R76, RZ, PT ;  /* 0x000000ff4c00720c */ /* 0x000fe40003f25070 */
[----:B------:R-:W-:Y:S02]  /*6760*/  ISETP.NE.AND.EX P0, PT, RZ, UR57, PT, P0 ;  /* 0x00000039ff007c0c */ /* 0x000fe4000bf05300 */
[C---:B------:R-:W-:Y:S02]  /*6770*/  ISETP.NE.AND.EX P4, PT, R77.reuse, RZ, PT, P4 ;  /* 0x000000ff4d00720c */ /* 0x040fe40003f85340 */
[----:B------:R-:W-:Y:S02]  /*6780*/  ISETP.NE.AND.EX P1, PT, R77, RZ, P0, P1 ;  /* 0x000000ff4d00720c */ /* 0x000fe40000725310 */
[----:B------:R-:W-:Y:S02]  /*6790*/  ISETP.NE.U32.AND P5, PT, R72, RZ, PT ;  /* 0x000000ff4800720c */ /* 0x000fe40003fa5070 */
[----:B------:R-:W-:Y:S02]  /*67a0*/  ISETP.NE.U32.AND P2, PT, RZ, UR56, PT ;  /* 0x00000038ff007c0c */ /* 0x000fe4000bf45070 */
[----:B------:R-:W-:Y:S02]  /*67b0*/  PLOP3.LUT P0, PT, PT, PT, PT, 0x8, 0x80 ;  /* 0x000000000080781c */ /* 0x000fe40003f0e170 */
[----:B------:R-:W-:Y:S02]  /*67c0*/  ISETP.NE.AND.EX P5, PT, R73, RZ, PT, P5 ;  /* 0x000000ff4900720c */ /* 0x000fe40003fa5350 */
[----:B------:R-:W-:Y:S03]  /*67d0*/  ISETP.NE.AND.EX P2, PT, RZ, UR57, PT, P2 ;  /* 0x00000039ff007c0c */ /* 0x000fe6000bf45320 */
[----:B------:R-:W-:Y:S01]  /*67e0*/  @!P1 PLOP3.LUT P0, PT, P4, PT, PT, 0x80, 0x8 ;  /* 0x000000000008981c */ /* 0x000fe2000270f070 */
[----:B------:R-:W-:Y:S01]  /*67f0*/  @!UPT UIADD3 URZ, UPT, UPT, URZ, URZ, URZ ;  /* 0x000000fffffff290 */ /* 0x000fe2000fffe0ff */
[----:B------:R-:W-:Y:S11]  /*6800*/  @!P4 BRA `(.L_x_112) ;  /* 0x000000000030c947 */ /* 0x000ff60003800000 */
[----:B------:R-:W-:Y:S01]  /*6810*/  ISETP.NE.U32.AND P3, PT, R74, RZ, PT ;  /* 0x000000ff4a00720c */ /* 0x000fe20003f65070 */
[----:B------:R-:W2:Y:S01]  /*6820*/  LDCU.64 UR4, c[0x0][0x358] ;  /* 0x00006b00ff0477ac */ /* 0x000ea20008000a00 */
[----:B------:R-:W-:Y:S02]  /*6830*/  IMAD.MOV.U32 R78, RZ, RZ, 0x1 ;  /* 0x00000001ff4e7424 */ /* 0x000fe400078e00ff */
[----:B------:R-:W-:Y:S11]  /*6840*/  ISETP.NE.AND.EX P3, PT, R75, RZ, PT, P3 ;  /* 0x000000ff4b00720c */ /* 0x000ff60003f65330 */
[----:B------:R-:W-:Y:S02]  /*6850*/  @!UPT UIADD3 URZ, UPT, UPT, URZ, URZ, URZ ;  /* 0x000000fffffff290 */ /* 0x000fe4000fffe0ff */
[----:B------:R-:W3:Y:S01]  /*6860*/  @P3 LDC.64 R2, c[0x0][0x888] ;  /* 0x00022200ff023b82 */ /* 0x000ee20000000a00 */
[----:B-1----:R-:W-:Y:S04]  /*6870*/  @P3 IMAD R0, R76, UR36, RZ ;  /* 0x000000244c003c24 */ /* 0x002fe8000f8e02ff */
[----:B---3--:R-:W-:Y:S04]  /*6880*/  @P3 IMAD.WIDE R2, R0, 0x4, R2 ;  /* 0x0000000400023825 */ /* 0x008fe800078e0202 */
[----:B------:R-:W-:Y:S01]  /*6890*/  HFMA2 R0, -RZ, RZ, 0, 5.9604644775390625e-08 ;  /* 0x00000001ff007431 */ /* 0x000fe200000001ff */
[----:B--2--5:R2:W5:Y:S04]  /*68a0*/  @P3 LDG.E R40, desc[UR4][R2.64] ;  /* 0x0000000402283981 */ /* 0x024568000c1e1900 */
[----:B------:R-:W-:Y:S01]  /*68b0*/  @!P3 PRMT R78, R0, 0x7610, R78 ;  /* 0x00007610004eb816 */ /* 0x000fe2000000004e */
[----:B--2---:R-:W3:Y:S06]  /*68c0*/  @!P3 LDC R40, c[0x0][0x880] ;  /* 0x00022000ff28bb82 */ /* 0x004eec0000000800 */
.L_x_112:
[----:B------:R-:W-:Y:S05]  /*68d0*/  @!P5 BRA `(.L_x_113) ;  /* 0x000000000024d947 */ /* 0x000fea0003800000 */
[----:B------:R-:W-:Y:S01]  /*68e0*/  ISETP.NE.U32.AND P3, PT, R70, RZ, PT ;  /* 0x000000ff4600720c */ /* 0x000fe20003f65070 */
[----:B------:R-:W2:Y:S03]  /*68f0*/  LDCU.64 UR4, c[0x0][0x358] ;  /* 0x00006b00ff0477ac */ /* 0x000ea60008000a00 */
[----:B------:R-:W-:Y:S11]  /*6900*/  ISETP.NE.AND.EX P3, PT, R71, RZ, PT, P3 ;  /* 0x000000ff4700720c */ /* 0x000ff60003f65330 */
[----:B------:R-:W-:Y:S02]  /*6910*/  @!UPT UIADD3 URZ, UPT, UPT, URZ, URZ, URZ ;  /* 0x000000fffffff290 */ /* 0x000fe4000fffe0ff */
[----:B------:R-:W4:Y:S01]  /*6920*/  @P3 LDC.64 R2, c[0x0][0x8a8] ;  /* 0x00022a00ff023b82 */ /* 0x000f220000000a00 */
[----:B-1----:R-:W-:Y:S04]  /*6930*/  @P3 IMAD R0, R72, UR36, RZ ;  /* 0x0000002448003c24 */ /* 0x002fe8000f8e02ff */
[----:B----4-:R-:W-:Y:S05]  /*6940*/  @P3 IMAD.WIDE R2, R0, 0x4, R2 ;  /* 0x0000000400023825 */ /* 0x010fea00078e0202 */
[----:B--2--5:R2:W5:Y:S02]  /*6950*/  @P3 LDG.E R38, desc[UR4][R2.64] ;  /* 0x0000000402263981 */ /* 0x024564000c1e1900 */
[----:B--2---:R-:W4:Y:S02]  /*6960*/  @!P3 LDC R38, c[0x0][0x8a0] ;  /* 0x00022800ff26bb82 */ /* 0x004f240000000800 */
.L_x_113:
[----:B---3-5:R-:W-:Y:S01]  /*6970*/  ISETP.NE.AND P3, PT, R40, RZ, PT ;  /* 0x000000ff2800720c */ /* 0x028fe20003f65270 */
[----:B------:R-:W-:Y:S01]  /*6980*/  BSSY B1, `(.L_x_114) ;  /* 0x0000041000017945 */ /* 0x000fe20003800000 */
[----:B------:R-:W-:Y:S01]  /*6990*/  SEL R5, RZ, 0xffffffff, P2 ;  /* 0xffffffffff057807 */ /* 0x000fe20001000000 */
[----:B------:R-:W-:Y:S01]  /*69a0*/  IMAD.MOV.U32 R53, RZ, RZ, 0x1 ;  /* 0x00000001ff357424 */ /* 0x000fe200078e00ff */
[----:B------:R-:W-:Y:S02]  /*69b0*/  LOP3.LUT P2, RZ, R78, 0xff, RZ, 0xc0, !PT ;  /* 0x000000ff4eff7812 */ /* 0x000fe4000784c0ff */
[----:B------:R-:W-:Y:S02]  /*69c0*/  CS2R R46, SRZ ;  /* 0x00000000002e7805 */ /* 0x000fe4000001ff00 */
[----:B-1----:R-:W-:Y:S02]  /*69d0*/  @!P1 SEL R0, RZ, 0xffffffff, P3 ;  /* 0xffffffffff009807 */ /* 0x002fe40001800000 */
[----:B------:R-:W-:Y:S02]  /*69e0*/  CS2R R44, SRZ ;  /* 0x00000000002c7805 */ /* 0x000fe4000001ff00 */
[----:B------:R-:W-:Y:S02]  /*69f0*/  LEA R2, R84, UR44, 0x3 ;  /* 0x0000002c54027c11 */ /* 0x000fe4000f8e18ff */
[----:B------:R-:W-:Y:S02]  /*6a00*/  CS2R R50, SRZ ;  /* 0x0000000000327805 */ /* 0x000fe4000001ff00 */
[C---:B------:R-:W-:Y:S02]  /*6a10*/  @P0 SEL R0, R5.reuse, R0, !P2 ;  /* 0x0000000005000207 */ /* 0x040fe40005000000 */
[----:B------:R-:W-:Y:S02]  /*6a20*/  CS2R R48, SRZ ;  /* 0x0000000000307805 */ /* 0x000fe4000001ff00 */
[----:B------:R-:W-:Y:S02]  /*6a30*/  LEA R52, R36, UR44, 0x3 ;  /* 0x0000002c24347c11 */ /* 0x000fe4000f8e18ff */
[----:B------:R-:W-:Y:S02]  /*6a40*/  @!P1 LOP3.LUT R0, R0, 0x1, RZ, 0xc0, !PT ;  /* 0x0000000100009812 */ /* 0x000fe400078ec0ff */
[----:B------:R-:W-:Y:S02]  /*6a50*/  SHF.L.U32 R3, R86, 0x1f, RZ ;  /* 0x0000001f56037819 */ /* 0x000fe400000006ff */
[----:B------:R-:W-:Y:S02]  /*6a60*/  ISETP.NE.U32.OR P6, PT, R0, 0x1, P1 ;  /* 0x000000010000780c */ /* 0x000fe40000fc5470 */
[----:B------:R-:W-:Y:S02]  /*6a70*/  LEA.HI R39, R36, R36, RZ, 0x1 ;  /* 0x0000002424277211 */ /* 0x000fe400078f08ff */
[----:B------:R-:W-:Y:S02]  /*6a80*/  SEL R4, RZ, 0xffffffff, P3 ;  /* 0xffffffffff047807 */ /* 0x000fe40001800000 */
[----:B------:R-:W-:Y:S02]  /*6a90*/  P2R R61, PR, RZ, 0x40 ;  /* 0x00000040ff3d7803 */ /* 0x000fe40000000000 */
[----:B------:R-:W-:Y:S04]  /*6aa0*/  @P4 SEL R4, R5, R4, !P2 ;  /* 0x0000000405044207 */ /* 0x000fe80005000000 */
[----:B------:R-:W-:Y:S02]  /*6ab0*/  LOP3.LUT R4, R4, 0x1, RZ, 0xc0, !PT ;  /* 0x0000000104047812 */ /* 0x000fe400078ec0ff */
[----:B------:R-:W-:Y:S02]  /*6ac0*/  @P6 SHF.L.U32 R0, R83, 0x1f, RZ ;  /* 0x0000001f53006819 */ /* 0x000fe400000006ff */
[----:B------:R-:W-:Y:S02]  /*6ad0*/  ISETP.NE.U32.AND P5, PT, R4, 0x1, PT ;  /* 0x000000010400780c */ /* 0x000fe40003fa5070 */
[----:B------:R1:W2:Y:S02]  /*6ae0*/  @P6 SYNCS.PHASECHK.TRANS64.TRYWAIT P1, [R2+URZ+0x140], R0 ;  /* 0x00014000020065a7 */ /* 0x0002a400080211ff */
[----:B------:R-:W-:Y:S01]  /*6af0*/  P2R R54, PR, RZ, 0x20 ;  /* 0x00000020ff367803 */ /* 0x000fe20000000000 */
[----:B------:R3:W3:Y:S01]  /*6b00*/  SYNCS.PHASECHK.TRANS64.TRYWAIT P0, [R52+URZ+0x1b0], R3 ;  /* 0x0001b003340075a7 */ /* 0x0006e200080011ff */
[C---:B-1----:R-:W-:Y:S01]  /*6b10*/  IMAD.SHL.U32 R0, R39.reuse, 0x80, RZ ;  /* 0x0000008027007824 */ /* 0x042fe200078e00ff */
[----:B------:R-:W-:Y:S04]  /*6b20*/  LOP3.LUT R39, R39, 0xffe, RZ, 0xc0, !PT ;  /* 0x00000ffe27277812 */ /* 0x000fe800078ec0ff */
[----:B------:R-:W-:Y:S01]  /*6b30*/  LOP3.LUT R0, R0, 0xffffff00, RZ, 0xc0, !PT ;  /* 0xffffff0000007812 */ /* 0x000fe200078ec0ff */
[----:B------:R-:W-:Y:S04]  /*6b40*/  IMAD.IADD R39, R36, 0x1, -R39 ;  /* 0x0000000124277824 */ /* 0x000fe800078e0a27 */
[----:B------:R-:W-:Y:S04]  /*6b50*/  IMAD.IADD R0, R37, 0x1, R0 ;  /* 0x0000000125007824 */ /* 0x000fe800078e0200 */
[----:B------:R-:W-:Y:S01]  /*6b60*/  IMAD R39, R39, 0x100000, R0 ;  /* 0x0010000027277824 */ /* 0x000fe200078e0200 */
[----:B--2---:R-:W-:Y:S01]  /*6b70*/  @P6 SEL R53, RZ, 0x1, !P1 ;  /* 0x00000001ff356807 */ /* 0x004fe20004800000 */
[----:B------:R-:W-:Y:S06]  /*6b80*/  @!P6 BRA `(.L_x_115) ;  /* 0x000000000080e947 */ /* 0x000fec0003800000 */
[----:B------:R-:W-:Y:S01]  /*6b90*/  @P5 IMAD R5, R84, 0x1000, R69 ;  /* 0x0000100054055824 */ /* 0x000fe200078e0245 */
[----:B------:R-:W-:Y:S01]  /*6ba0*/  ISETP.NE.AND P1, PT, R53, RZ, PT ;  /* 0x000000ff3500720c */ /* 0x000fe20003f25270 */
[----:B------:R-:W-:Y:S01]  /*6bb0*/  BSSY B0, `(.L_x_116) ;  /* 0x000000b000007945 */ /* 0x000fe20003800000 */
[----:B------:R-:W-:Y:S01]  /*6bc0*/  CS2R R50, SRZ ;  /* 0x0000000000327805 */ /* 0x000fe2000001ff00 */
[----:B------:R-:W-:Y:S01]  /*6bd0*/  @P5 VIADD R4, R5, UR44 ;  /* 0x0000002c05045c36 */ /* 0x000fe20008000000 */
[----:B------:R-:W-:Y:S02]  /*6be0*/  CS2R R48, SRZ ;  /* 0x0000000000307805 */ /* 0x000fe4000001ff00 */
[----:B------:R-:W-:Y:S02]  /*6bf0*/  CS2R R46, SRZ ;  /* 0x00000000002e7805 */ /* 0x000fe4000001ff00 */
[----:B------:R-:W-:Y:S01]  /*6c00*/  CS2R R44, SRZ ;  /* 0x00000000002c7805 */ /* 0x000fe2000001ff00 */
[----:B------:R-:W-:Y:S04]  /*6c10*/  @P5 IMAD R4, R87, -0x10, R4 ;  /* 0xfffffff057045824 */ /* 0x000fe800078e0204 */
[----:B------:R-:W-:Y:S05]  /*6c20*/  @P1 BRA `(.L_x_117) ;  /* 0x00000000000c1947 */ /* 0x000fea0003800000 */
[----:B------:R-:W-:Y:S04]  /*6c30*/  SHF.L.U32 R0, R83, 0x1f, RZ ;  /* 0x0000001f53007819 */ /* 0x000fe800000006ff */
[----:B------:R-:W1:Y:S02]  /*6c40*/  SYNCS.PHASECHK.TRANS64.TRYWAIT P1, [R2+URZ+0x140], R0 ;  /* 0x00014000020075a7 */ /* 0x000e6400080211ff */
[----:B-1----:R-:W-:Y:S05]  /*6c50*/  @!P1 BRA `(.L_x_118) ;  /* 0x0000004400a49947 */ /* 0x002fea0003800000 */
.L_x_117:
[----:B------:R-:W-:Y:S05]  /*6c60*/  BSYNC B0 ;  /* 0x0000000000007941 */ /* 0x000fea0003800000 */
.L_x_116:
[----:B------:R-:W-:Y:S01]  /*6c70*/  ISETP.NE.AND P1, PT, R54, RZ, PT ;  /* 0x000000ff3600720c */ /* 0x000fe20003f25270 */
[----:B-1----:R-:W-:Y:S02]  /*6c80*/  VIADD R2, R2, 0x160 ;  /* 0x0000016002027836 */ /* 0x002fe40000000000 */
[----:B------:R-:W-:Y:S02]  /*6c90*/  IMAD.U32 R0, RZ, RZ, UR45 ;  /* 0x0000002dff007e24 */ /* 0x000fe4000f8e00ff */
[----:B------:R-:W-:Y:S03]  /*6ca0*/  VIADD R84, R84, 0x1 ;  /* 0x0000000154547836 */ /* 0x000fe60000000000 */
[----:B------:R-:W-:Y:S05]  /*6cb0*/  PRMT R0, R0, 0x654, R2 ;  /* 0x0000065400007816 */ /* 0x000fea0000000002 */
[----:B------:R1:W2:Y:S04]  /*6cc0*/  @P1 LDS.128 R48, [R5+UR44+0x400] ;  /* 0x0004002c05301984 */ /* 0x0002a80008000c00 */
[----:B------:R1:W1:Y:S01]  /*6cd0*/  @P1 LDS.128 R44, [R4+0x410] ;  /* 0x00041000042c1984 */ /* 0x0002620000000c00 */
[C---:B------:R-:W-:Y:S01]  /*6ce0*/  ISETP.NE.AND P1, PT, R84.reuse, 0x4, PT ;  /* 0x000000045400780c */ /* 0x040fe20003f25270 */
[----:B------:R-:W-:Y:S01]  /*6cf0*/  @!PT LDS RZ, [RZ] ;  /* 0x00000000fffff984 */ /* 0x000fe20000000800 */
[----:B------:R-:W-:Y:S01]  /*6d00*/  @!PT LDS RZ, [RZ] ;  /* 0x00000000fffff984 */ /* 0x000fe20000000800 */
[----:B------:R-:W-:Y:S01]  /*6d10*/  @!PT LDS RZ, [RZ] ;  /* 0x00000000fffff984 */ /* 0x000fe20000000800 */
[----:B------:R-:W-:Y:S01]  /*6d20*/  @!PT LDS RZ, [RZ] ;  /* 0x00000000fffff984 */ /* 0x000fe20000000800 */
[----:B------:R5:W-:Y:S06]  /*6d30*/  MEMBAR.ALL.CTA ;  /* 0x0000000000007992 */ /* 0x000bec0000008000 */
[----:B-----5:R-:W5:Y:S01]  /*6d40*/  FENCE.VIEW.ASYNC.S ;  /* 0x00000000000073c6 */ /* 0x020f620000000000 */
[----:B------:R-:W-:Y:S01]  /*6d50*/  SEL R84, R84, RZ, P1 ;  /* 0x000000ff54547207 */ /* 0x000fe20000800000 */
[----:B-----5:R5:W-:Y:S02]  /*6d60*/  SYNCS.ARRIVE.TRANS64.RED.A1T0 RZ, [R0+URZ], RZ ;  /* 0x000000ff00ff79a7 */ /* 0x020be400081004ff */
[----:B-----5:R-:W-:Y:S04]  /*6d70*/  SEL R0, RZ, 0x1, P1 ;  /* 0x00000001ff007807 */ /* 0x020fe80000800000 */
[----:B--2---:R-:W-:Y:S02]  /*6d80*/  LOP3.LUT R83, R83, R0, RZ, 0x3c, !PT ;  /* 0x0000000053537212 */ /* 0x004fe400078e3cff */
.L_x_115:
[----:B------:R-:W-:Y:S05]  /*6d90*/  BSYNC B1 ;  /* 0x0000000000017941 */ /* 0x000fea0003800000 */
.L_x_114:
[----:B------:R-:W-:Y:S04]  /*6da0*/  SHF.R.U32.HI R0, RZ, 0x15, R39 ;  /* 0x00000015ff007819 */ /* 0x000fe80000011627 */
[----:B------:R-:W-:Y:S01]  /*6db0*/  LOP3.LUT P1, RZ, R0, 0x3, R79, 0x48, !PT ;  /* 0x0000000300ff7812 */ /* 0x000fe2000782484f */
[----:B------:R-:W-:Y:S01]  /*6dc0*/  @!UPT UIADD3 URZ, UPT, UPT, URZ, URZ, URZ ;  /* 0x000000fffffff290 */ /* 0x000fe2000fffe0ff */
[----:B---3--:R-:W-:Y:S11]  /*6dd0*/  @P0 BRA `(.L_x_119) ;  /* 0x0000000000080947 */ /* 0x008ff60003800000 */
[----:B------:R-:W2:Y:S02]  /*6de0*/  SYNCS.PHASECHK.TRANS64.TRYWAIT P0, [R52+URZ+0x1b0], R3 ;  /* 0x0001b003340075a7 */ /* 0x000ea400080011ff */
[----:B--2---:R-:W-:Y:S05]  /*6df0*/  @!P0 BRA `(.L_x_120) ;  /* 0x0000004400508947 */ /* 0x004fea0003800000 */
.L_x_119:
[----:B------:R-:W-:Y:S05]  /*6e00*/  @!P1 BRA `(.L_x_121) ;  /* 0x0000000000409947 */ /* 0x000fea0003800000 */
[----:B------:R-:W1:Y:S01]  /*6e10*/  LDCU.64 UR8, c[0x4][0x78] ;  /* 0x01000f00ff0877ac */ /* 0x000e620008000a00 */
[----:B--2---:R-:W-:Y:S01]  /*6e20*/  MOV R3, 0x0 ;  /* 0x0000000000037802 */ /* 0x004fe20000000f00 */
[----:B------:R-:W-:Y:S02]  /*6e30*/  HFMA2 R12, -RZ, RZ, 0, 5.9604644775390625e-08 ;  /* 0x00000001ff0c7431 */ /* 0x000fe400000001ff */
[----:B------:R-:W-:Y:S02]  /*6e40*/  IMAD.MOV.U32 R8, RZ, RZ, 0x192 ;  /* 0x00000192ff087424 */ /* 0x000fe400078e00ff */
[----:B------:R-:W-:Y:S01]  /*6e50*/  IMAD.MOV.U32 R13, RZ, RZ, RZ ;  /* 0x000000ffff0d7224 */ /* 0x000fe200078e00ff */
[----:B------:R-:W2:Y:S01]  /*6e60*/  LDCU.64 UR6, c[0x4][0x80] ;  /* 0x01001000ff0677ac */ /* 0x000ea20008000a00 */
[----:B------:R-:W3:Y:S01]  /*6e70*/  LDC.64 R2, c[0x4][R3] ;  /* 0x0100000003027b82 */ /* 0x000ee20000000a00 */
[----:B------:R-:W5:Y:S01]  /*6e80*/  LDCU.64 UR4, c[0x4][0x18] ;  /* 0x01000300ff0477ac */ /* 0x000f620008000a00 */
[----:B-1----:R-:W-:Y:S01]  /*6e90*/  MOV R5, UR9 ;  /* 0x0000000900057c02 */ /* 0x002fe20008000f00 */
[----:B------:R-:W-:Y:S01]  /*6ea0*/  IMAD.U32 R4, RZ, RZ, UR8 ;  /* 0x00000008ff047e24 */ /* 0x000fe2000f8e00ff */
[----:B--2---:R-:W-:Y:S01]  /*6eb0*/  MOV R7, UR7 ;  /* 0x0000000700077c02 */ /* 0x004fe20008000f00 */
[----:B------:R-:W-:Y:S01]  /*6ec0*/  IMAD.U32 R6, RZ, RZ, UR6 ;  /* 0x00000006ff067e24 */ /* 0x000fe2000f8e00ff */
[----:B-----5:R-:W-:Y:S01]  /*6ed0*/  MOV R11, UR5 ;  /* 0x00000005000b7c02 */ /* 0x020fe20008000f00 */
[----:B------:R-:W-:Y:S02]  /*6ee0*/  IMAD.U32 R10, RZ, RZ, UR4 ;  /* 0x00000004ff0a7e24 */ /* 0x000fe4000f8e00ff */
[----:B------:R-:W-:Y:S07]  /*6ef0*/  LEPC R20, `(.L_x_121) ;  /* 0x000000001014794e */ /* 0x000fee0000000000 */
[----:B---34-:R-:W-:Y:S05]  /*6f00*/  CALL.ABS.NOINC R2 ;  /* 0x0000000002007343 */ /* 0x018fea0003c00000 */
.L_x_121:
[----:B------:R-:W-:Y:S05]  /*6f10*/  WARPSYNC.ALL ;  /* 0x0000000000007948 */ /* 0x000fea0003800000 */
[----:B------:R-:W-:Y:S01]  /*6f20*/  R2UR UR4, R39 ;  /* 0x00000000270472ca */ /* 0x000fe200000e0000 */
[----:B------:R-:W-:Y:S01]  /*6f30*/  BSSY.RECONVERGENT B0, `(.L_x_122) ;  /* 0x00000a0000007945 */ /* 0x000fe20003800200 */
[C---:B------:R-:W-:Y:S02]  /*6f40*/  SHF.L.U32 R2, R48.reuse, 0x10, RZ ;  /* 0x0000001030027819 */ /* 0x040fe400000006ff */
[C---:B--2---:R-:W-:Y:S02]  /*6f50*/  PRMT R3, R48.reuse, 0x8880, RZ ;  /* 0x0000888030037816 */ /* 0x044fe400000000ff */
[----:B------:R-:W-:Y:S02]  /*6f60*/  SHF.L.U32 R41, R48, 0x8, RZ ;  /* 0x0000000830297819 */ /* 0x000fe400000006ff */
[----:B------:R-:W-:Y:S02]  /*6f70*/  SHF.L.U32 R42, R49, 0x10, RZ ;  /* 0x00000010312a7819 */ /* 0x000fe400000006ff */
[----:B------:R-:W-:Y:S02]  /*6f80*/  IADD3 R60, PT, PT, R69, UR44, RZ ;  /* 0x0000002c453c7c10 */ /* 0x000fe4000fffe0ff */
[----:B------:R-:W-:Y:S01]  /*6f90*/  SHF.R.S32.HI R42, RZ, 0x18, R42 ;  /* 0x00000018ff2a7819 */ /* 0x000fe2000001142a */
[----:B-1----:R-:W-:Y:S01]  /*6fa0*/  LDTM.16dp32bit_t0_t15.x32 R4, tmem[UR4] ;  /* 0x00000004000479ee */ /* 0x002fe20008a80000 */
[----:B------:R-:W4:Y:S01]  /*6fb0*/  LDTM.16dp32bit_t16_t31.x32 R4, tmem[UR4+0x20] ;  /* 0x00002004000479ee */ /* 0x000f220008aa0000 */
[----:B------:R-:W-:Y:S02]  /*6fc0*/  SHF.L.U32 R55, R82, 0x4, RZ ;  /* 0x0000000452377819 */ /* 0x000fe400000006ff */
[----:B------:R-:W-:Y:S02]  /*6fd0*/  ISETP.NE.AND P0, PT, R89, RZ, PT ;  /* 0x000000ff5900720c */ /* 0x000fe40003f05270 */
[----:B------:R-:W-:Y:S02]  /*6fe0*/  IADD3 R90, PT, PT, R60, R55, RZ ;  /* 0x000000373c5a7210 */ /* 0x000fe40007ffe0ff */
[----:B------:R-:W-:Y:S01]  /*6ff0*/  ISETP.NE.AND P6, PT, R61, RZ, PT ;  /* 0x000000ff3d00720c */ /* 0x000fe20003fc5270 */
[C---:B----4-:R-:W-:Y:S01]  /*7000*/  IMAD R0, R38.reuse, R4, RZ ;  /* 0x0000000426007224 */ /* 0x050fe200078e02ff */
[----:B------:R-:W-:Y:S01]  /*7010*/  SHF.R.S32.HI R4, RZ, 0x18, R2 ;  /* 0x00000018ff047819 */ /* 0x000fe20000011402 */
[C---:B------:R-:W-:Y:S01]  /*7020*/  IMAD R2, R38.reuse, R5, RZ ;  /* 0x0000000526027224 */ /* 0x040fe200078e02ff */
[----:B------:R-:W-:Y:S01]  /*7030*/  SHF.R.S32.HI R5, RZ, 0x18, R41 ;  /* 0x00000018ff057819 */ /* 0x000fe20000011429 */
[----:B------:R-:W-:Y:S01]  /*7040*/  IMAD R0, R3, R40, R0 ;  /* 0x0000002803007224 */ /* 0x000fe200078e0200 */
[----:B------:R-:W-:Y:S01]  /*7050*/  PRMT R41, R49, 0x8880, RZ ;  /* 0x0000888031297816 */ /* 0x000fe200000000ff */
[----:B------:R-:W-:Y:S02]  /*7060*/  IMAD R3, R38, R6, RZ ;  /* 0x0000000626037224 */ /* 0x000fe400078e02ff */
[-C--:B------:R-:W-:Y:S01]  /*7070*/  IMAD R2, R4, R40.reuse, R2 ;  /* 0x0000002804027224 */ /* 0x080fe200078e0202 */
[----:B------:R-:W-:Y:S01]  /*7080*/  SHF.R.S32.HI R4, RZ, 0x18, R48 ;  /* 0x00000018ff047819 */ /* 0x000fe20000011430 */
[----:B------:R-:W-:Y:S02]  /*7090*/  IMAD R7, R38, R7, RZ ;  /* 0x0000000726077224 */ /* 0x000fe400078e02ff */
[-C--:B------:R-:W-:Y:S02]  /*70a0*/  IMAD R3, R5, R40.reuse, R3 ;  /* 0x0000002805037224 */ /* 0x080fe400078e0203 */
[----:B------:R-:W-:Y:S02]  /*70b0*/  IMAD R7, R4, R40, R7 ;  /* 0x0000002804077224 */ /* 0x000fe400078e0207 */
[C---:B------:R-:W-:Y:S02]  /*70c0*/  IMAD R6, R38.reuse, R11, RZ ;  /* 0x0000000b26067224 */ /* 0x040fe400078e02ff */
[C---:B------:R-:W-:Y:S01]  /*70d0*/  IMAD R11, R38.reuse, R16, RZ ;  /* 0x00000010260b7224 */ /* 0x040fe200078e02ff */
[----:B------:R-:W-:Y:S01]  /*70e0*/  I2IP.S8.S32.SAT R56, R7, R3, RZ ;  /* 0x0000000307387239 */ /* 0x000fe200000014ff */
[C---:B------:R-:W-:Y:S02]  /*70f0*/  IMAD R16, R38.reuse, R21, RZ ;  /* 0x0000001526107224 */ /* 0x040fe400078e02ff */
[----:B------:R-:W-:Y:S01]  /*7100*/  IMAD R21, R38, R26, RZ ;  /* 0x0000001a26157224 */ /* 0x000fe200078e02ff */
[----:B------:R-:W-:Y:S01]  /*7110*/  I2IP.S8.S32.SAT R56, R2, R0, R56 ;  /* 0x0000000002387239 */ /* 0x000fe20000001438 */
[C---:B------:R-:W-:Y:S01]  /*7120*/  IMAD R26, R38.reuse, R31, RZ ;  /* 0x0000001f261a7224 */ /* 0x040fe200078e02ff */
[----:B------:R-:W-:Y:S01]  /*7130*/  SHF.R.S32.HI R2, RZ, 0x18, R49 ;  /* 0x00000018ff027819 */ /* 0x000fe20000011431 */
[C---:B------:R-:W-:Y:S02]  /*7140*/  IMAD R3, R38.reuse, R8, RZ ;  /* 0x0000000826037224 */ /* 0x040fe400078e02ff */
[----:B------:R-:W-:Y:S02]  /*7150*/  IMAD.SHL.U32 R31, R49, 0x100, RZ ;  /* 0x00000100311f7824 */ /* 0x000fe400078e00ff */
[C---:B------:R-:W-:Y:S02]  /*7160*/  IMAD R8, R38.reuse, R13, RZ ;  /* 0x0000000d26087224 */ /* 0x040fe400078e02ff */
[C---:B------:R-:W-:Y:S01]  /*7170*/  IMAD R13, R38.reuse, R18, RZ ;  /* 0x00000012260d7224 */ /* 0x040fe200078e02ff */
[----:B------:R-:W-:Y:S01]  /*7180*/  SHF.R.S32.HI R0, RZ, 0x18, R31 ;  /* 0x00000018ff007819 */ /* 0x000fe2000001141f */
[----:B------:R-:W-:Y:S01]  /*7190*/  IMAD R18, R38, R23, RZ ;  /* 0x0000001726127224 */ /* 0x000fe200078e02ff */
[----:B------:R-:W-:Y:S01]  /*71a0*/  SHF.L.U32 R31, R50, 0x10, RZ ;  /* 0x00000010321f7819 */ /* 0x000fe200000006ff */
[C---:B------:R-:W-:Y:S02]  /*71b0*/  IMAD R4, R38.reuse, R9, RZ ;  /* 0x0000000926047224 */ /* 0x040fe400078e02ff */
[C---:B------:R-:W-:Y:S01]  /*71c0*/  IMAD R23, R38.reuse, R28, RZ ;  /* 0x0000001c26177224 */ /* 0x040fe200078e02ff */
[----:B------:R-:W-:Y:S01]  /*71d0*/  SHF.R.S32.HI R31, RZ, 0x18, R31 ;  /* 0x00000018ff1f7819 */ /* 0x000fe2000001141f */
[C---:B------:R-:W-:Y:S02]  /*71e0*/  IMAD R7, R38.reuse, R12, RZ ;  /* 0x0000000c26077224 */ /* 0x040fe400078e02ff */
[----:B------:R-:W-:Y:S01]  /*71f0*/  IMAD R28, R38, R33, RZ ;  /* 0x00000021261c7224 */ /* 0x000fe200078e02ff */
[----:B------:R-:W-:Y:S01]  /*7200*/  PRMT R33, R50, 0x8880, RZ ;  /* 0x0000888032217816 */ /* 0x000fe200000000ff */
[----:B------:R-:W-:Y:S02]  /*7210*/  IMAD R3, R41, R40, R3 ;  /* 0x0000002829037224 */ /* 0x000fe400078e0203 */
[C---:B------:R-:W-:Y:S02]  /*7220*/  IMAD R12, R38.reuse, R17, RZ ;  /* 0x00000011260c7224 */ /* 0x040fe400078e02ff */
[C---:B------:R-:W-:Y:S02]  /*7230*/  IMAD R5, R38.reuse, R10, RZ ;  /* 0x0000000a26057224 */ /* 0x040fe400078e02ff */
[----:B------:R-:W-:Y:S02]  /*7240*/  IMAD R17, R38, R22, RZ ;  /* 0x0000001626117224 */ /* 0x000fe400078e02ff */
[----:B------:R-:W-:Y:S02]  /*7250*/  IMAD R4, R42, R40, R4 ;  /* 0x000000282a047224 */ /* 0x000fe400078e0204 */
[C---:B------:R-:W-:Y:S02]  /*7260*/  IMAD R22, R38.reuse, R27, RZ ;  /* 0x0000001b26167224 */ /* 0x040fe400078e02ff */
[----:B------:R-:W-:Y:S01]  /*7270*/  IMAD R27, R38, R32, RZ ;  /* 0x00000020261b7224 */ /* 0x000fe200078e02ff */
[----:B------:R-:W-:Y:S01]  /*7280*/  SHF.L.U32 R32, R50, 0x8, RZ ;  /* 0x0000000832207819 */ /* 0x000fe200000006ff */
[-C--:B------:R-:W-:Y:S02]  /*7290*/  IMAD R5, R0, R40.reuse, R5 ;  /* 0x0000002800057224 */ /* 0x080fe400078e0205 */
[----:B------:R-:W-:Y:S01]  /*72a0*/  IMAD.MOV.U32 R0, RZ, RZ, R33 ;  /* 0x000000ffff007224 */ /* 0x000fe200078e0021 */
[----:B------:R-:W-:Y:S01]  /*72b0*/  SHF.R.S32.HI R32, RZ, 0x18, R32 ;  /* 0x00000018ff207819 */ /* 0x000fe20000011420 */
[-C--:B------:R-:W-:Y:S01]  /*72c0*/  IMAD R6, R2, R40.reuse, R6 ;  /* 0x0000002802067224 */ /* 0x080fe200078e0206 */
[----:B------:R-:W-:Y:S01]  /*72d0*/  SHF.R.S32.HI R2, RZ, 0x18, R50 ;  /* 0x00000018ff027819 */ /* 0x000fe20000011432 */
[----:B------:R-:W-:Y:S01]  /*72e0*/  IMAD R7, R0, R40, R7 ;  /* 0x0000002800077224 */ /* 0x000fe200078e0207 */
[----:B------:R-:W-:Y:S01]  /*72f0*/  PRMT R0, R51, 0x8880, RZ ;  /* 0x0000888033007816 */ /* 0x000fe200000000ff */
[----:B------:R-:W-:Y:S01]  /*7300*/  IMAD R9, R38, R14, RZ ;  /* 0x0000000e26097224 */ /* 0x000fe200078e02ff */
[----:B------:R-:W-:Y:S01]  /*7310*/  I2IP.S8.S32.SAT R6, R6, R5, RZ ;  /* 0x0000000506067239 */ /* 0x000fe200000014ff */
[-C--:B------:R-:W-:Y:S01]  /*7320*/  IMAD R8, R31, R40.reuse, R8 ;  /* 0x000000281f087224 */ /* 0x080fe200078e0208 */
[C---:B------:R-:W-:Y:S01]  /*7330*/  SHF.L.U32 R31, R51.reuse, 0x8, RZ ;  /* 0x00000008331f7819 */ /* 0x040fe200000006ff */
[----:B------:R-:W-:Y:S01]  /*7340*/  IMAD R10, R38, R15, RZ ;  /* 0x0000000f260a7224 */ /* 0x000fe200078e02ff */
[----:B------:R-:W-:Y:S01]  /*7350*/  I2IP.S8.S32.SAT R57, R4, R3, R6 ;  /* 0x0000000304397239 */ /* 0x000fe20000001406 */
[-C--:B------:R-:W-:Y:S01]  /*7360*/  IMAD R9, R32, R40.reuse, R9 ;  /* 0x0000002820097224 */ /* 0x080fe200078e0209 */
[----:B------:R-:W-:Y:S01]  /*7370*/  SHF.R.S32.HI R5, RZ, 0x18, R31 ;  /* 0x00000018ff057819 */ /* 0x000fe2000001141f */
[-C--:B------:R-:W-:Y:S01]  /*7380*/  IMAD R10, R2, R40.reuse, R10 ;  /* 0x00000028020a7224 */ /* 0x080fe200078e020a */
[----:B------:R-:W-:Y:S01]  /*7390*/  SHF.L.U32 R2, R51, 0x10, RZ ;  /* 0x0000001033027819 */ /* 0x000fe200000006ff */
[----:B------:R-:W-:Y:S01]  /*73a0*/  IMAD R11, R0, R40, R11 ;  /* 0x00000028000b7224 */ /* 0x000fe200078e020b */
[----:B------:R-:W-:Y:S01]  /*73b0*/  SHF.R.S32.HI R0, RZ, 0x18, R51 ;  /* 0x00000018ff007819 */ /* 0x000fe20000011433 */
[C---:B------:R-:W-:Y:S01]  /*73c0*/  IMAD R15, R38.reuse, R20, RZ ;  /* 0x00000014260f7224 */ /* 0x040fe200078e02ff */
[----:B------:R-:W-:Y:S01]  /*73d0*/  SHF.R.S32.HI R2, RZ, 0x18, R2 ;  /* 0x00000018ff027819 */ /* 0x000fe20000011402 */
[C---:B------:R-:W-:Y:S01]  /*73e0*/  IMAD R14, R38.reuse, R19, RZ ;  /* 0x00000013260e7224 */ /* 0x040fe200078e02ff */
[C---:B------:R-:W-:Y:S01]  /*73f0*/  SHF.L.U32 R4, R45.reuse, 0x10, RZ ;  /* 0x000000102d047819 */ /* 0x040fe200000006ff */
[----:B------:R-:W-:Y:S01]  /*7400*/  IMAD R19, R38, R24, RZ ;  /* 0x0000001826137224 */ /* 0x000fe200078e02ff */
[----:B------:R-:W-:Y:S01]  /*7410*/  PRMT R3, R45, 0x8880, RZ ;  /* 0x000088802d037816 */ /* 0x000fe200000000ff */
[-C--:B------:R-:W-:Y:S01]  /*7420*/  IMAD R12, R2, R40.reuse, R12 ;  /* 0x00000028020c7224 */ /* 0x080fe200078e020c */
[----:B------:R-:W-:Y:S01]  /*7430*/  PRMT R2, R44, 0x8880, RZ ;  /* 0x000088802c027816 */ /* 0x000fe200000000ff */
[-C--:B------:R-:W-:Y:S01]  /*7440*/  IMAD R13, R5, R40.reuse, R13 ;  /* 0x00000028050d7224 */ /* 0x080fe200078e020d */
[----:B------:R-:W-:Y:S01]  /*7450*/  SHF.R.S32.HI R4, RZ, 0x18, R4 ;  /* 0x00000018ff047819 */ /* 0x000fe20000011404 */
[----:B------:R-:W-:Y:S01]  /*7460*/  IMAD R14, R0, R40, R14 ;  /* 0x00000028000e7224 */ /* 0x000fe200078e020e */
[----:B------:R-:W-:Y:S01]  /*7470*/  MOV R0, R2 ;  /* 0x0000000200007202 */ /* 0x000fe20000000f00 */
[----:B------:R-:W-:Y:S01]  /*7480*/  IMAD.U32 R5, R44, 0x10000, RZ ;  /* 0x000100002c057824 */ /* 0x000fe200078e00ff */
[----:B------:R-:W-:Y:S01]  /*7490*/  I2IP.S8.S32.SAT R9, R10, R9, RZ ;  /* 0x000000090a097239 */ /* 0x000fe200000014ff */
[----:B------:R-:W-:Y:S01]  /*74a0*/  IMAD R20, R38, R25, RZ ;  /* 0x0000001926147224 */ /* 0x000fe200078e02ff */
[----:B------:R-:W-:Y:S01]  /*74b0*/  I2IP.S8.S32.SAT R13, R14, R13, RZ ;  /* 0x0000000d0e0d7239 */ /* 0x000fe200000014ff */
[----:B------:R-:W-:Y:S01]  /*74c0*/  IMAD R15, R0, R40, R15 ;  /* 0x00000028000f7224 */ /* 0x000fe200078e020f */
[----:B------:R-:W-:Y:S01]  /*74d0*/  SHF.R.S32.HI R2, RZ, 0x18, R5 ;  /* 0x00000018ff027819 */ /* 0x000fe20000011405 */
[----:B------:R-:W-:Y:S01]  /*74e0*/  IMAD R24, R38, R29, RZ ;  /* 0x0000001d26187224 */ /* 0x000fe200078e02ff */
[----:B------:R-:W-:Y:S01]  /*74f0*/  SHF.L.U32 R0, R44, 0x8, RZ ;  /* 0x000000082c007819 */ /* 0x000fe200000006ff */
[----:B------:R-:W-:Y:S01]  /*7500*/  IMAD R25, R38, R30, RZ ;  /* 0x0000001e26197224 */ /* 0x000fe200078e02ff */
[----:B------:R-:W-:Y:S01]  /*7510*/  I2IP.S8.S32.SAT R58, R8, R7, R9 ;  /* 0x00000007083a7239 */ /* 0x000fe20000001409 */
[----:B------:R-:W-:Y:S01]  /*7520*/  IMAD R16, R2, R40, R16 ;  /* 0x0000002802107224 */ /* 0x000fe200078e0210 */
[----:B------:R-:W-:Y:S01]  /*7530*/  SHF.R.S32.HI R0, RZ, 0x18, R0 ;  /* 0x00000018ff007819 */ /* 0x000fe20000011400 */
[----:B------:R-:W-:Y:S01]  /*7540*/  IMAD R29, R38, R34, RZ ;  /* 0x00000022261d7224 */ /* 0x000fe200078e02ff */
[----:B------:R-:W-:Y:S01]  /*7550*/  SHF.R.S32.HI R2, RZ, 0x18, R44 ;  /* 0x00000018ff027819 */ /* 0x000fe2000001142c */
[----:B------:R-:W-:Y:S01]  /*7560*/  IMAD.SHL.U32 R5, R45, 0x100, RZ ;  /* 0x000001002d057824 */ /* 0x000fe200078e00ff */
[----:B------:R-:W-:Y:S01]  /*7570*/  I2IP.S8.S32.SAT R59, R12, R11, R13 ;  /* 0x0000000b0c3b7239 */ /* 0x000fe2000000140d */
[-C--:B------:R-:W-:Y:S02]  /*7580*/  IMAD R17, R0, R40.reuse, R17 ;  /* 0x0000002800117224 */ /* 0x080fe400078e0211 */
[-C--:B------:R-:W-:Y:S01]  /*7590*/  IMAD R18, R2, R40.reuse, R18 ;  /* 0x0000002802127224 */ /* 0x080fe200078e0212 */
[----:B------:R-:W-:Y:S01]  /*75a0*/  SHF.R.S32.HI R0, RZ, 0x18, R5 ;  /* 0x00000018ff007819 */ /* 0x000fe20000011405 */
[-C--:B------:R-:W-:Y:S01]  /*75b0*/  IMAD R19, R3, R40.reuse, R19 ;  /* 0x0000002803137224 */ /* 0x080fe200078e0213 */
[----:B------:R-:W-:Y:S01]  /*75c0*/  SHF.R.S32.HI R2, RZ, 0x18, R45 ;  /* 0x00000018ff027819 */ /* 0x000fe2000001142d */
[-C--:B------:R-:W-:Y:S01]  /*75d0*/  IMAD R20, R4, R40.reuse, R20 ;  /* 0x0000002804147224 */ /* 0x080fe200078e0214 */
[----:B------:R-:W-:Y:S01]  /*75e0*/  SHF.L.U32 R4, R46, 0x10, RZ ;  /* 0x000000102e047819 */ /* 0x000fe200000006ff */
[-C--:B------:R-:W-:Y:S01]  /*75f0*/  IMAD R21, R0, R40.reuse, R21 ;  /* 0x0000002800157224 */ /* 0x080fe200078e0215 */
[C---:B------:R-:W-:Y:S01]  /*7600*/  PRMT R0, R46.reuse, 0x8880, RZ ;  /* 0x000088802e007816 */ /* 0x040fe200000000ff */
[----:B------:R1:W-:Y:S01]  /*7610*/  STS.128 [R69+UR44+0x4400], R56 ;  /* 0x0044003845007988 */ /* 0x0003e20008000c2c */
[----:B------:R-:W-:Y:S01]  /*7620*/  SHF.L.U32 R3, R46, 0x8, RZ ;  /* 0x000000082e037819 */ /* 0x000fe200000006ff */
[-C--:B------:R-:W-:Y:S01]  /*7630*/  IMAD R22, R2, R40.reuse, R22 ;  /* 0x0000002802167224 */ /* 0x080fe200078e0216 */
[----:B------:R-:W-:Y:S01]  /*7640*/  SHF.R.S32.HI R2, RZ, 0x18, R4 ;  /* 0x00000018ff027819 */ /* 0x000fe20000011404 */
[-C--:B------:R-:W-:Y:S01]  /*7650*/  IMAD R23, R0, R40.reuse, R23 ;  /* 0x0000002800177224 */ /* 0x080fe200078e0217 */
[----:B------:R-:W-:Y:S01]  /*7660*/  SHF.R.S32.HI R3, RZ, 0x18, R3 ;  /* 0x00000018ff037819 */ /* 0x000fe20000011403 */
[----:B------:R-:W-:Y:S01]  /*7670*/  IMAD R30, R38, R35, RZ ;  /* 0x00000023261e7224 */ /* 0x000fe200078e02ff */
[----:B------:R-:W-:Y:S01]  /*7680*/  SHF.R.S32.HI R0, RZ, 0x18, R46 ;  /* 0x00000018ff007819 */ /* 0x000fe2000001142e */
[-C--:B------:R-:W-:Y:S01]  /*7690*/  IMAD R24, R2, R40.reuse, R24 ;  /* 0x0000002802187224 */ /* 0x080fe200078e0218 */
[----:B------:R-:W-:Y:S01]  /*76a0*/  PRMT R2, R47, 0x8880, RZ ;  /* 0x000088802f027816 */ /* 0x000fe200000000ff */
[-C--:B------:R-:W-:Y:S01]  /*76b0*/  IMAD R25, R3, R40.reuse, R25 ;  /* 0x0000002803197224 */ /* 0x080fe200078e0219 */
[C---:B------:R-:W-:Y:S01]  /*76c0*/  SHF.L.U32 R3, R47.reuse, 0x10, RZ ;  /* 0x000000102f037819 */ /* 0x040fe200000006ff */
[----:B------:R-:W-:Y:S01]  /*76d0*/  IMAD.SHL.U32 R4, R47, 0x100, RZ ;  /* 0x000001002f047824 */ /* 0x000fe200078e00ff */
[----:B------:R-:W-:Y:S01]  /*76e0*/  SHF.R.S32.HI R5, RZ, 0x18, R47 ;  /* 0x00000018ff057819 */ /* 0x000fe2000001142f */
[-C--:B------:R-:W-:Y:S01]  /*76f0*/  IMAD R26, R0, R40.reuse, R26 ;  /* 0x00000028001a7224 */ /* 0x080fe200078e021a */
[----:B------:R-:W-:Y:S01]  /*7700*/  SHF.R.S32.HI R3, RZ, 0x18, R3 ;  /* 0x00000018ff037819 */ /* 0x000fe20000011403 */
[-C--:B------:R-:W-:Y:S01]  /*7710*/  IMAD R27, R2, R40.reuse, R27 ;  /* 0x00000028021b7224 */ /* 0x080fe200078e021b */
[----:B------:R-:W-:Y:S02]  /*7720*/  SHF.R.S32.HI R4, RZ, 0x18, R4 ;  /* 0x00000018ff047819 */ /* 0x000fe40000011404 */
[----:B------:R-:W-:Y:S01]  /*7730*/  I2IP.S8.S32.SAT R17, R18, R17, RZ ;  /* 0x0000001112117239 */ /* 0x000fe200000014ff */
[-C--:B------:R-:W-:Y:S01]  /*7740*/  IMAD R28, R3, R40.reuse, R28 ;  /* 0x00000028031c7224 */ /* 0x080fe200078e021c */
[----:B------:R-:W-:Y:S01]  /*7750*/  I2IP.S8.S32.SAT R21, R22, R21, RZ ;  /* 0x0000001516157239 */ /* 0x000fe200000014ff */
[-C--:B------:R-:W-:Y:S01]  /*7760*/  IMAD R29, R4, R40.reuse, R29 ;  /* 0x00000028041d7224 */ /* 0x080fe200078e021d */
[----:B------:R-:W-:Y:S01]  /*7770*/  I2IP.S8.S32.SAT R16, R16, R15, R17 ;  /* 0x0000000f10107239 */ /* 0x000fe20000001411 */
[----:B------:R-:W-:Y:S01]  /*7780*/  IMAD R30, R5, R40, R30 ;  /* 0x00000028051e7224 */ /* 0x000fe200078e021e */
[----:B------:R-:W-:Y:S02]  /*7790*/  I2IP.S8.S32.SAT R17, R20, R19, R21 ;  /* 0x0000001314117239 */ /* 0x000fe40000001415 */
[----:B------:R-:W-:Y:S02]  /*77a0*/  I2IP.S8.S32.SAT R18, R26, R25, RZ ;  /* 0x000000191a127239 */ /* 0x000fe400000014ff */
[----:B------:R-:W-:Y:S02]  /*77b0*/  I2IP.S8.S32.SAT R19, R30, R29, RZ ;  /* 0x0000001d1e137239 */ /* 0x000fe400000014ff */
[----:B------:R-:W-:Y:S02]  /*77c0*/  I2IP.S8.S32.SAT R18, R24, R23, R18 ;  /* 0x0000001718127239 */ /* 0x000fe40000001412 */
[----:B------:R-:W-:Y:S02]  /*77d0*/  I2IP.S8.S32.SAT R19, R28, R27, R19 ;  /* 0x0000001b1c137239 */ /* 0x000fe40000001413 */
[----:B------:R-:W-:Y:S02]  /*77e0*/  LEA R0, R84, UR44, 0x3 ;  /* 0x0000002c54007c11 */ /* 0x000fe4000f8e18ff */
[----:B------:R-:W-:Y:S01]  /*77f0*/  @P6 SHF.L.U32 R2, R83, 0x1f, RZ ;  /* 0x0000001f53026819 */ /* 0x000fe200000006ff */
[----:B------:R1:W-:Y:S01]  /*7800*/  STS.128 [R90+0x4410], R16 ;  /* 0x004410105a007388 */ /* 0x0003e20000000c00 */
[----:B------:R-:W-:Y:S01]  /*7810*/  @!PT LDS RZ, [RZ] ;  /* 0x00000000fffff984 */ /* 0x000fe20000000800 */
[----:B------:R-:W-:Y:S01]  /*7820*/  @!PT LDS RZ, [RZ] ;  /* 0x00000000fffff984 */ /* 0x000fe20000000800 */
[----:B------:R-:W-:Y:S01]  /*7830*/  @!PT LDS RZ, [RZ] ;  /* 0x00000000fffff984 */ /* 0x000fe20000000800 */
[----:B------:R-:W-:Y:S01]  /*7840*/  @!PT LDS RZ, [RZ] ;  /* 0x00000000fffff984 */ /* 0x000fe20000000800 */
[----:B------:R2:W-:Y:S07]  /*7850*/  MEMBAR.ALL.CTA ;  /* 0x0000000000007992 */ /* 0x0005ee0000008000 */
[----:B--2---:R-:W2:Y:S02]  /*7860*/  FENCE.VIEW.ASYNC.S ;  /* 0x00000000000073c6 */ /* 0x004ea40000000000 */
[----:B--2---:R-:W-:Y:S06]  /*7870*/  BAR.SYNC.DEFER_BLOCKING 0x1, 0x80 ;  /* 0x0042000000007b1d */ /* 0x004fec0000010000 */
[----:B------:R-:W-:Y:S05]  /*7880*/  @P0 BRA `(.L_x_123) ;  /* 0x0000000000280947 */ /* 0x000fea0003800000 */
[----:B------:R-:W-:Y:S01]  /*7890*/  UIADD3 UR4, UPT, UPT, UR44, 0x4400, URZ ;  /* 0x000044002c047890 */ /* 0x000fe2000fffe0ff */
[----:B------:R-:W-:Y:S05]  /*78a0*/  UMOV UR51, UR36 ;  /* 0x0000002400337c82 */ /* 0x000fea0008000000 */
[----:B------:R-:W-:Y:S01]  /*78b0*/  MOV R88, UR4 ;  /* 0x0000000400587c02 */ /* 0x000fe20008000f00 */
[----:B------:R-:W-:Y:S03]  /*78c0*/  UIADD3 UR4, UP0, UPT, UR62, 0x680, URZ ;  /* 0x000006803e047890 */ /* 0x000fe6000ff1e0ff */
[----:B------:R-:W-:Y:S01]  /*78d0*/  R2UR UR48, R88 ;  /* 0x00000000583072ca */ /* 0x000fe200000e0000 */
[----:B------:R-:W-:Y:S11]  /*78e0*/  UIADD3.X UR5, UPT, UPT, URZ, UR63, URZ, UP0, !UPT ;  /* 0x0000003fff057290 */ /* 0x000ff600087fe4ff */
[----:B------:R-:W-:Y:S01]  /*78f0*/  @!UPT UIADD3 URZ, UPT, UPT, URZ, URZ, URZ ;  /* 0x000000fffffff290 */ /* 0x000fe2000fffe0ff */
[----:B------:R2:W-:Y:S01]  /*7900*/  UTMASTG.3D [UR48], [UR4] ;  /* 0x00000030040073b5 */ /* 0x0005e20008010000 */
[----:B------:R0:W-:Y:S01]  /*7910*/  UTMACMDFLUSH ;  /* 0x00000000000079b7 */ /* 0x0001e20000000000 */
[----:B--2---:R-:W-:Y:S04]  /*7920*/  DEPBAR.LE SB0, 0x1 ;  /* 0x000080400000791a */ /* 0x004fe80000000000 */
.L_x_123:
[----:B------:R-:W-:Y:S05]  /*7930*/  BSYNC.RECONVERGENT B0 ;  /* 0x0000000000007941 */ /* 0x000fea0003800200 */
.L_x_122:
[----:B------:R-:W-:Y:S06]  /*7940*/  BAR.SYNC.DEFER_BLOCKING 0x1, 0x80 ;  /* 0x0042000000007b1d */ /* 0x000fec0000010000 */
[----:B------:R-:W2:Y:S01]  /*7950*/  @P6 SYNCS.PHASECHK.TRANS64.TRYWAIT P0, [R0+URZ+0x140], R2 ;  /* 0x00014002000065a7 */ /* 0x000ea200080011ff */
[----:B------:R-:W-:Y:S01]  /*7960*/  BSSY B1, `(.L_x_124) ;  /* 0x000001f000017945 */ /* 0x000fe20003800000 */
[----:B--2---:R-:W-:Y:S03]  /*7970*/  @P6 SEL R53, RZ, 0x1, !P0 ;  /* 0x00000001ff356807 */ /* 0x004fe60004000000 */
[----:B------:R-:W-:Y:S05]  /*7980*/  @!P6 BRA `(.L_x_125) ;  /* 0x000000000070e947 */ /* 0x000fea0003800000 */
[----:B------:R-:W-:Y:S01]  /*7990*/  ISETP.NE.AND P1, PT, R54, RZ, PT ;  /* 0x000000ff3600720c */ /* 0x000fe20003f25270 */
[----:B------:R-:W-:Y:S01]  /*79a0*/  BSSY B0, `(.L_x_126) ;  /* 0x0000008000007945 */ /* 0x000fe20003800000 */
[----:B------:R-:W-:Y:S11]  /*79b0*/  ISETP.NE.AND P0, PT, R53, RZ, PT ;  /* 0x000000ff3500720c */ /* 0x000ff60003f05270 */
[----:B------:R-:W-:Y:S04]  /*79c0*/  @P1 IMAD R4, R84, 0x1000, R60 ;  /* 0x0000100054041824 */ /* 0x000fe800078e023c */
[----:B------:R-:W-:Y:S01]  /*79d0*/  @P1 IMAD.IADD R3, R55, 0x1, R4 ;  /* 0x0000000137031824 */ /* 0x000fe200078e0204 */
[----:B------:R-:W-:Y:S06]  /*79e0*/  @P0 BRA `(.L_x_127) ;  /* 0x00000000000c0947 */ /* 0x000fec0003800000 */
[----:B------:R-:W-:Y:S04]  /*79f0*/  SHF.L.U32 R2, R83, 0x1f, RZ ;  /* 0x0000001f53027819 */ /* 0x000fe800000006ff */
[----:B------:R-:W2:Y:S02]  /*7a00*/  SYNCS.PHASECHK.TRANS64.TRYWAIT P0, [R0+URZ+0x140], R2 ;  /* 0x00014002000075a7 */ /* 0x000ea400080011ff */
[----:B--2---:R-:W-:Y:S05]  /*7a10*/  @!P0 BRA `(.L_x_128) ;  /* 0x00000038005c8947 */ /* 0x004fea0003800000 */
.L_x_127:
[----:B------:R-:W-:Y:S05]  /*7a20*/  BSYNC B0 ;  /* 0x0000000000007941 */ /* 0x000fea0003800000 */
.L_x_126:
[----:B------:R-:W-:Y:S01]  /*7a30*/  ISETP.NE.AND P0, PT, R54, RZ, PT ;  /* 0x000000ff3600720c */ /* 0x000fe20003f05270 */
[----:B--2---:R-:W-:Y:S02]  /*7a40*/  VIADD R2, R0, 0x160 ;  /* 0x0000016000027836 */ /* 0x004fe40000000000 */
[----:B------:R-:W-:Y:S02]  /*7a50*/  IMAD.U32 R0, RZ, RZ, UR45 ;  /* 0x0000002dff007e24 */ /* 0x000fe4000f8e00ff */
[----:B------:R-:W-:Y:S03]  /*7a60*/  VIADD R84, R84, 0x1 ;  /* 0x0000000154547836 */ /* 0x000fe60000000000 */
[----:B------:R-:W-:Y:S05]  /*7a70*/  PRMT R0, R0, 0x654, R2 ;  /* 0x0000065400007816 */ /* 0x000fea0000000002 */
[----:B------:R2:W3:Y:S04]  /*7a80*/  @P0 LDS.128 R48, [R4+0x400] ;  /* 0x0004000004300984 */ /* 0x0004e80000000c00 */
[----:B------:R2:W4:Y:S01]  /*7a90*/  @P0 LDS.128 R44, [R3+0x410] ;  /* 0x00041000032c0984 */ /* 0x0005220000000c00 */
        /* <DEDUP_REMOVED lines=10> */
[----:B--23--:R-:W-:Y:S02]  /*7b40*/  LOP3.LUT R83, R83, R0, RZ, 0x3c, !PT ;  /* 0x0000000053537212 */ /* 0x00cfe400078e3cff */
.L_x_125:
[----:B------:R-:W-:Y:S05]  /*7b50*/  BSYNC B1 ;  /* 0x0000000000017941 */ /* 0x000fea0003800000 */
.L_x_124:
[----:B------:R-:W-:Y:S05]  /*7b60*/  VIADD R0, R39, 0x40 ;  /* 0x0000004027007836 */ /* 0x000fea0000000000 */
[----:B------:R-:W-:Y:S04]  /*7b70*/  SHF.R.U32.HI R0, RZ, 0x15, R0 ;  /* 0x00000015ff007819 */ /* 0x000fe80000011600 */
[----:B------:R-:W-:Y:S11]  /*7b80*/  LOP3.LUT P0, RZ, R0, 0x3, R79, 0x48, !PT ;  /* 0x0000000300ff7812 */ /* 0x000ff6000780484f */
[----:B------:R-:W-:Y:S02]  /*7b90*/  @!UPT UIADD3 URZ, UPT, UPT, URZ, URZ, URZ ;  /* 0x000000fffffff290 */ /* 0x000fe4000fffe0ff */
[----:B------:R-:W-:Y:S05]  /*7ba0*/  @!P0 BRA `(.L_x_129) ;  /* 0x0000000000408947 */ /* 0x000fea0003800000 */
[----:B------:R-:W2:Y:S01]  /*7bb0*/  LDCU.64 UR8, c[0x4][0x78] ;  /* 0x01000f00ff0877ac */ /* 0x000ea20008000a00 */
[----:B------:R-:W-:Y:S01]  /*7bc0*/  MOV R3, 0x0 ;  /* 0x0000000000037802 */ /* 0x000fe20000000f00 */
[----:B------:R-:W-:Y:S02]  /*7bd0*/  HFMA2 R12, -RZ, RZ, 0, 5.9604644775390625e-08 ;  /* 0x00000001ff0c7431 */ /* 0x000fe400000001ff */
[----:B------:R-:W-:Y:S02]  /*7be0*/  IMAD.MOV.U32 R8, RZ, RZ, 0x192 ;  /* 0x00000192ff087424 */ /* 0x000fe400078e00ff */
[----:B------:R-:W-:Y:S01]  /*7bf0*/  IMAD.MOV.U32 R13, RZ, RZ, RZ ;  /* 0x000000ffff0d7224 */ /* 0x000fe200078e00ff */
[----:B------:R-:W3:Y:S01]  /*7c00*/  LDCU.64 UR6, c[0x4][0x80] ;  /* 0x01001000ff0677ac */ /* 0x000ee20008000a00 */
[----:B------:R-:W1:Y:S01]  /*7c10*/  LDC.64 R2, c[0x4][R3] ;  /* 0x0100000003027b82 */ /* 0x000e620000000a00 */
[----:B------:R-:W5:Y:S01]  /*7c20*/  LDCU.64 UR4, c[0x4][0x18] ;  /* 0x01000300ff0477ac */ /* 0x000f620008000a00 */
[----:B--2---:R-:W-:Y:S01]  /*7c30*/  MOV R5, UR9 ;  /* 0x0000000900057c02 */ /* 0x004fe20008000f00 */
[----:B------:R-:W-:Y:S01]  /*7c40*/  IMAD.U32 R4, RZ, RZ, UR8 ;  /* 0x00000008ff047e24 */ /* 0x000fe2000f8e00ff */
[----:B---3--:R-:W-:Y:S01]  /*7c50*/  MOV R7, UR7 ;  /* 0x0000000700077c02 */ /* 0x008fe20008000f00 */
[----:B------:R-:W-:Y:S01]  /*7c60*/  IMAD.U32 R6, RZ, RZ, UR6 ;  /* 0x00000006ff067e24 */ /* 0x000fe2000f8e00ff */
[----:B-----5:R-:W-:Y:S01]  /*7c70*/  MOV R11, UR5 ;  /* 0x00000005000b7c02 */ /* 0x020fe20008000f00 */
[----:B------:R-:W-:Y:S02]  /*7c80*/  IMAD.U32 R10, RZ, RZ, UR4 ;  /* 0x00000004ff0a7e24 */ /* 0x000fe4000f8e00ff */
[----:B------:R-:W-:Y:S07]  /*7c90*/  LEPC R20, `(.L_x_129) ;  /* 0x000000001014794e */ /* 0x000fee0000000000 */
[----:B-1--4-:R-:W-:Y:S05]  /*7ca0*/  CALL.ABS.NOINC R2 ;  /* 0x0000000002007343 */ /* 0x012fea0003c00000 */
.L_x_129:
[C---:B------:R-:W-:Y:S01]  /*7cb0*/  SHF.L.U32 R2, R48.reuse, 0x10, RZ ;  /* 0x0000001030027819 */ /* 0x040fe200000006ff */
[----:B------:R-:W-:Y:S05]  /*7cc0*/  WARPSYNC.ALL ;  /* 0x0000000000007948 */ /* 0x000fea0003800000 */
[----:B------:R-:W-:Y:S01]  /*7cd0*/  R2UR UR4, R39 ;  /* 0x00000000270472ca */ /* 0x000fe200000e0000 */
[----:B------:R-:W-:Y:S01]  /*7ce0*/  BSSY.RECONVERGENT B0, `(.L_x_130) ;  /* 0x0000099000007945 */ /* 0x000fe20003800200 */
[C---:B------:R-:W-:Y:S02]  /*7cf0*/  PRMT R3, R48.reuse, 0x8880, RZ ;  /* 0x0000888030037816 */ /* 0x040fe400000000ff */
[----:B------:R-:W-:Y:S02]  /*7d00*/  SHF.L.U32 R41, R48, 0x8, RZ ;  /* 0x0000000830297819 */ /* 0x000fe400000006ff */
[C---:B------:R-:W-:Y:S02]  /*7d10*/  SHF.L.U32 R42, R49.reuse, 0x10, RZ ;  /* 0x00000010312a7819 */ /* 0x040fe400000006ff */
[----:B------:R-:W-:Y:S02]  /*7d20*/  SHF.L.U32 R43, R49, 0x8, RZ ;  /* 0x00000008312b7819 */ /* 0x000fe400000006ff */
[----:B------:R-:W-:Y:S02]  /*7d30*/  SHF.R.S32.HI R42, RZ, 0x18, R42 ;  /* 0x00000018ff2a7819 */ /* 0x000fe4000001142a */
[----:B------:R-:W-:Y:S01]  /*7d40*/  SHF.R.S32.HI R43, RZ, 0x18, R43 ;  /* 0x00000018ff2b7819 */ /* 0x000fe2000001142b */
[----:B-1----:R-:W-:Y:S01]  /*7d50*/  LDTM.16dp32bit_t0_t15.x32 R4, tmem[UR4+0x40] ;  /* 0x00004004000479ee */ /* 0x002fe20008a80000 */
[----:B------:R-:W1:Y:S01]  /*7d60*/  LDTM.16dp32bit_t16_t31.x32 R4, tmem[UR4+0x60] ;  /* 0x00006004000479ee */ /* 0x000e620008aa0000 */
[----:B------:R-:W-:Y:S02]  /*7d70*/  ISETP.NE.AND P0, PT, R89, RZ, PT ;  /* 0x000000ff5900720c */ /* 0x000fe40003f05270 */
[----:B------:R-:W-:Y:S01]  /*7d80*/  ISETP.NE.AND P6, PT, R61, RZ, PT ;  /* 0x000000ff3d00720c */ /* 0x000fe20003fc5270 */
[C---:B-1----:R-:W-:Y:S01]  /*7d90*/  IMAD R0, R38.reuse, R4, RZ ;  /* 0x0000000426007224 */ /* 0x042fe200078e02ff */
        /* <DEDUP_REMOVED lines=14> */
[----:B------:R-:W-:Y:S01]  /*7e80*/  IMAD R5, R38, R9, RZ ;  /* 0x0000000926057224 */ /* 0x000fe200078e02ff */
[----:B------:R-:W-:Y:S01]  /*7e90*/  PRMT R7, R50, 0x8880, RZ ;  /* 0x0000888032077816 */ /* 0x000fe200000000ff */
[----:B------:R-:W-:Y:S01]  /*7ea0*/  IMAD R12, R38, R16, RZ ;  /* 0x00000010260c7224 */ /* 0x000fe200078e02ff */
[----:B------:R-:W-:Y:S01]  /*7eb0*/  I2IP.S8.S32.SAT R56, R2, R0, R56 ;  /* 0x0000000002387239 */ /* 0x000fe20000001438 */
[C---:B------:R-:W-:Y:S01]  /*7ec0*/  IMAD R9, R38.reuse, R13, RZ ;  /* 0x0000000d26097224 */ /* 0x040fe200078e02ff */
[----:B------:R-:W-:Y:S01]  /*7ed0*/  SHF.R.S32.HI R3, RZ, 0x18, R49 ;  /* 0x00000018ff037819 */ /* 0x000fe20000011431 */
[----:B------:R-:W-:Y:S01]  /*7ee0*/  IMAD R16, R38, R20, RZ ;  /* 0x0000001426107224 */ /* 0x000fe200078e02ff */
[----:B----4-:R-:W-:Y:S01]  /*7ef0*/  SHF.L.U32 R0, R44, 0x10, RZ ;  /* 0x000000102c007819 */ /* 0x010fe200000006ff */
[----:B------:R-:W-:Y:S01]  /*7f00*/  IMAD R13, R38, R17, RZ ;  /* 0x00000011260d7224 */ /* 0x000fe200078e02ff */
[----:B------:R-:W-:Y:S01]  /*7f10*/  SHF.L.U32 R2, R44, 0x8, RZ ;  /* 0x000000082c027819 */ /* 0x000fe200000006ff */
[C---:B------:R-:W-:Y:S01]  /*7f20*/  IMAD R20, R38.reuse, R24, RZ ;  /* 0x0000001826147224 */ /* 0x040fe200078e02ff */
[----:B------:R-:W-:Y:S01]  /*7f30*/  SHF.R.S32.HI R0, RZ, 0x18, R0 ;  /* 0x00000018ff007819 */ /* 0x000fe20000011400 */
[C---:B------:R-:W-:Y:S01]  /*7f40*/  IMAD R17, R38.reuse, R21, RZ ;  /* 0x0000001526117224 */ /* 0x040fe200078e02ff */
[----:B------:R-:W-:Y:S01]  /*7f50*/  SHF.R.S32.HI R2, RZ, 0x18, R2 ;  /* 0x00000018ff027819 */ /* 0x000fe20000011402 */
[C---:B------:R-:W-:Y:S02]  /*7f60*/  IMAD R24, R38.reuse, R28, RZ ;  /* 0x0000001c26187224 */ /* 0x040fe400078e02ff */
[C---:B------:R-:W-:Y:S02]  /*7f70*/  IMAD R6, R38.reuse, R10, RZ ;  /* 0x0000000a26067224 */ /* 0x040fe400078e02ff */
[C---:B------:R-:W-:Y:S02]  /*7f80*/  IMAD R21, R38.reuse, R25, RZ ;  /* 0x0000001926157224 */ /* 0x040fe400078e02ff */
[----:B------:R-:W-:Y:S01]  /*7f90*/  IMAD R28, R38, R32, RZ ;  /* 0x00000020261c7224 */ /* 0x000fe200078e02ff */
[----:B------:R-:W-:Y:S01]  /*7fa0*/  SHF.L.U32 R32, R50, 0x10, RZ ;  /* 0x0000001032207819 */ /* 0x000fe200000006ff */
[-C--:B------:R-:W-:Y:S02]  /*7fb0*/  IMAD R4, R41, R40.reuse, R4 ;  /* 0x0000002829047224 */ /* 0x080fe400078e0204 */
[----:B------:R-:W-:Y:S01]  /*7fc0*/  IMAD R25, R38, R29, RZ ;  /* 0x0000001d26197224 */ /* 0x000fe200078e02ff */
[----:B------:R-:W-:Y:S01]  /*7fd0*/  SHF.R.S32.HI R32, RZ, 0x18, R32 ;  /* 0x00000018ff207819 */ /* 0x000fe20000011420 */
[----:B------:R-:W-:Y:S02]  /*7fe0*/  IMAD R5, R42, R40, R5 ;  /* 0x000000282a057224 */ /* 0x000fe400078e0205 */
[----:B------:R-:W-:Y:S01]  /*7ff0*/  IMAD R29, R38, R33, RZ ;  /* 0x00000021261d7224 */ /* 0x000fe200078e02ff */
[----:B------:R-:W-:Y:S01]  /*8000*/  SHF.L.U32 R33, R50, 0x8, RZ ;  /* 0x0000000832217819 */ /* 0x000fe200000006ff */
[C---:B------:R-:W-:Y:S02]  /*8010*/  IMAD R11, R38.reuse, R11, RZ ;  /* 0x0000000b260b7224 */ /* 0x040fe400078e02ff */
[C---:B------:R-:W-:Y:S01]  /*8020*/  IMAD R10, R38.reuse, R14, RZ ;  /* 0x0000000e260a7224 */ /* 0x040fe200078e02ff */
[----:B------:R-:W-:Y:S01]  /*8030*/  SHF.R.S32.HI R33, RZ, 0x18, R33 ;  /* 0x00000018ff217819 */ /* 0x000fe20000011421 */
[----:B------:R-:W-:Y:S02]  /*8040*/  IMAD R6, R43, R40, R6 ;  /* 0x000000282b067224 */ /* 0x000fe400078e0206 */
[C---:B------:R-:W-:Y:S02]  /*8050*/  IMAD R14, R38.reuse, R18, RZ ;  /* 0x00000012260e7224 */ /* 0x040fe400078e02ff */
[C---:B------:R-:W-:Y:S02]  /*8060*/  IMAD R18, R38.reuse, R22, RZ ;  /* 0x0000001626127224 */ /* 0x040fe400078e02ff */
[----:B------:R-:W-:Y:S01]  /*8070*/  IMAD R11, R3, R40, R11 ;  /* 0x00000028030b7224 */ /* 0x000fe200078e020b */
[----:B------:R-:W-:Y:S01]  /*8080*/  PRMT R3, R51, 0x8880, RZ ;  /* 0x0000888033037816 */ /* 0x000fe200000000ff */
[C---:B------:R-:W-:Y:S02]  /*8090*/  IMAD R22, R38.reuse, R26, RZ ;  /* 0x0000001a26167224 */ /* 0x040fe400078e02ff */
[C---:B------:R-:W-:Y:S01]  /*80a0*/  IMAD R26, R38.reuse, R30, RZ ;  /* 0x0000001e261a7224 */ /* 0x040fe200078e02ff */
[----:B------:R-:W-:Y:S01]  /*80b0*/  I2IP.S8.S32.SAT R11, R11, R6, RZ ;  /* 0x000000060b0b7239 */ /* 0x000fe200000014ff */
[----:B------:R-:W-:Y:S01]  /*80c0*/  IMAD R8, R7, R40, R8 ;  /* 0x0000002807087224 */ /* 0x000fe200078e0208 */
[----:B------:R-:W-:Y:S01]  /*80d0*/  SHF.L.U32 R6, R51, 0x10, RZ ;  /* 0x0000001033067819 */ /* 0x000fe200000006ff */
[----:B------:R-:W-:Y:S01]  /*80e0*/  IMAD R30, R38, R34, RZ ;  /* 0x00000022261e7224 */ /* 0x000fe200078e02ff */
[----:B------:R-:W-:Y:S01]  /*80f0*/  SHF.R.S32.HI R34, RZ, 0x18, R50 ;  /* 0x00000018ff227819 */ /* 0x000fe20000011432 */
[----:B------:R-:W-:Y:S01]  /*8100*/  IMAD R9, R32, R40, R9 ;  /* 0x0000002820097224 */ /* 0x000fe200078e0209 */
[----:B------:R-:W-:Y:S01]  /*8110*/  SHF.R.S32.HI R6, RZ, 0x18, R6 ;  /* 0x00000018ff067819 */ /* 0x000fe20000011406 */
[----:B------:R-:W-:Y:S01]  /*8120*/  IMAD R15, R38, R15, RZ ;  /* 0x0000000f260f7224 */ /* 0x000fe200078e02ff */
[----:B------:R-:W-:Y:S01]  /*8130*/  I2IP.S8.S32.SAT R57, R5, R4, R11 ;  /* 0x0000000405397239 */ /* 0x000fe2000000140b */
[-C--:B------:R-:W-:Y:S01]  /*8140*/  IMAD R10, R33, R40.reuse, R10 ;  /* 0x00000028210a7224 */ /* 0x080fe200078e020a */
[----:B------:R-:W-:Y:S01]  /*8150*/  SHF.L.U32 R5, R45, 0x10, RZ ;  /* 0x000000102d057819 */ /* 0x000fe200000006ff */
[----:B------:R-:W-:Y:S01]  /*8160*/  IMAD.SHL.U32 R7, R51, 0x100, RZ ;  /* 0x0000010033077824 */ /* 0x000fe200078e00ff */
[----:B------:R-:W-:Y:S01]  /*8170*/  PRMT R4, R45, 0x8880, RZ ;  /* 0x000088802d047816 */ /* 0x000fe200000000ff */
[-C--:B------:R-:W-:Y:S01]  /*8180*/  IMAD R15, R34, R40.reuse, R15 ;  /* 0x00000028220f7224 */ /* 0x080fe200078e020f */
[----:B------:R-:W-:Y:S01]  /*8190*/  SHF.R.S32.HI R5, RZ, 0x18, R5 ;  /* 0x00000018ff057819 */ /* 0x000fe20000011405 */
[-C--:B------:R-:W-:Y:S01]  /*81a0*/  IMAD R12, R3, R40.reuse, R12 ;  /* 0x00000028030c7224 */ /* 0x080fe200078e020c */
[----:B------:R-:W-:Y:S01]  /*81b0*/  SHF.R.S32.HI R7, RZ, 0x18, R7 ;  /* 0x00000018ff077819 */ /* 0x000fe20000011407 */
[----:B------:R-:W-:Y:S01]  /*81c0*/  IMAD R13, R6, R40, R13 ;  /* 0x00000028060d7224 */ /* 0x000fe200078e020d */
[----:B------:R-:W-:Y:S01]  /*81d0*/  I2IP.S8.S32.SAT R15, R15, R10, RZ ;  /* 0x0000000a0f0f7239 */ /* 0x000fe200000014ff */
[----:B------:R-:W-:Y:S01]  /*81e0*/  IMAD R19, R38, R19, RZ ;  /* 0x0000001326137224 */ /* 0x000fe200078e02ff */
[----:B------:R-:W-:Y:S01]  /*81f0*/  SHF.R.S32.HI R10, RZ, 0x18, R51 ;  /* 0x00000018ff0a7819 */ /* 0x000fe20000011433 */
[----:B------:R-:W-:Y:S01]  /*8200*/  IMAD R14, R7, R40, R14 ;  /* 0x00000028070e7224 */ /* 0x000fe200078e020e */
[----:B------:R-:W-:Y:S01]  /*8210*/  PRMT R3, R44, 0x8880, RZ ;  /* 0x000088802c037816 */ /* 0x000fe200000000ff */
[----:B------:R-:W-:Y:S01]  /*8220*/  IMAD R23, R38, R23, RZ ;  /* 0x0000001726177224 */ /* 0x000fe200078e02ff */
[----:B------:R-:W-:Y:S01]  /*8230*/  I2IP.S8.S32.SAT R58, R9, R8, R15 ;  /* 0x00000008093a7239 */ /* 0x000fe2000000140f */
[-C--:B------:R-:W-:Y:S02]  /*8240*/  IMAD R19, R10, R40.reuse, R19 ;  /* 0x000000280a137224 */ /* 0x080fe400078e0213 */
[-C--:B------:R-:W-:Y:S01]  /*8250*/  IMAD R16, R3, R40.reuse, R16 ;  /* 0x0000002803107224 */ /* 0x080fe200078e0210 */
[----:B------:R-:W-:Y:S01]  /*8260*/  SHF.R.S32.HI R3, RZ, 0x18, R44 ;  /* 0x00000018ff037819 */ /* 0x000fe2000001142c */
[----:B------:R-:W-:Y:S01]  /*8270*/  IMAD R17, R0, R40, R17 ;  /* 0x0000002800117224 */ /* 0x000fe200078e0211 */
[----:B------:R-:W-:Y:S01]  /*8280*/  I2IP.S8.S32.SAT R14, R19, R14, RZ ;  /* 0x0000000e130e7239 */ /* 0x000fe200000014ff */
[----:B------:R-:W-:Y:S02]  /*8290*/  IMAD.SHL.U32 R0, R45, 0x100, RZ ;  /* 0x000001002d007824 */ /* 0x000fe400078e00ff */
[-C--:B------:R-:W-:Y:S01]  /*82a0*/  IMAD R18, R2, R40.reuse, R18 ;  /* 0x0000002802127224 */ /* 0x080fe200078e0212 */
[----:B------:R-:W-:Y:S01]  /*82b0*/  SHF.R.S32.HI R2, RZ, 0x18, R45 ;  /* 0x00000018ff027819 */ /* 0x000fe2000001142d */
[-C--:B------:R-:W-:Y:S01]  /*82c0*/  IMAD R23, R3, R40.reuse, R23 ;  /* 0x0000002803177224 */ /* 0x080fe200078e0217 */
[----:B------:R-:W-:Y:S01]  /*82d0*/  SHF.R.S32.HI R0, RZ, 0x18, R0 ;  /* 0x00000018ff007819 */ /* 0x000fe20000011400 */
[-C--:B------:R-:W-:Y:S01]  /*82e0*/  IMAD R20, R4, R40.reuse, R20 ;  /* 0x0000002804147224 */ /* 0x080fe200078e0214 */
[C---:B------:R-:W-:Y:S01]  /*82f0*/  SHF.L.U32 R4, R46.reuse, 0x10, RZ ;  /* 0x000000102e047819 */ /* 0x040fe200000006ff */
[-C--:B------:R-:W-:Y:S01]  /*8300*/  IMAD R21, R5, R40.reuse, R21 ;  /* 0x0000002805157224 */ /* 0x080fe200078e0215 */
[----:B------:R-:W-:Y:S01]  /*8310*/  PRMT R3, R46, 0x8880, RZ ;  /* 0x000088802e037816 */ /* 0x000fe200000000ff */
[----:B------:R-:W-:Y:S01]  /*8320*/  IMAD R27, R38, R27, RZ ;  /* 0x0000001b261b7224 */ /* 0x000fe200078e02ff */
[----:B------:R-:W-:Y:S01]  /*8330*/  SHF.L.U32 R5, R46, 0x8, RZ ;  /* 0x000000082e057819 */ /* 0x000fe200000006ff */
[-C--:B------:R-:W-:Y:S01]  /*8340*/  IMAD R22, R0, R40.reuse, R22 ;  /* 0x0000002800167224 */ /* 0x080fe200078e0216 */
[----:B------:R-:W-:Y:S01]  /*8350*/  SHF.R.S32.HI R4, RZ, 0x18, R4 ;  /* 0x00000018ff047819 */ /* 0x000fe20000011404 */
[-C--:B------:R-:W-:Y:S01]  /*8360*/  IMAD R27, R2, R40.reuse, R27 ;  /* 0x00000028021b7224 */ /* 0x080fe200078e021b */
[----:B------:R-:W-:Y:S01]  /*8370*/  SHF.R.S32.HI R5, RZ, 0x18, R5 ;  /* 0x00000018ff057819 */ /* 0x000fe20000011405 */
[-C--:B------:R-:W-:Y:S01]  /*8380*/  IMAD R24, R3, R40.reuse, R24 ;  /* 0x0000002803187224 */ /* 0x080fe200078e0218 */
[C---:B------:R-:W-:Y:S01]  /*8390*/  SHF.L.U32 R3, R47.reuse, 0x10, RZ ;  /* 0x000000102f037819 */ /* 0x040fe200000006ff */
[-C--:B------:R-:W-:Y:S01]  /*83a0*/  IMAD R25, R4, R40.reuse, R25 ;  /* 0x0000002804197224 */ /* 0x080fe200078e0219 */
[----:B------:R-:W-:Y:S01]  /*83b0*/  SHF.R.S32.HI R0, RZ, 0x18, R46 ;  /* 0x00000018ff007819 */ /* 0x000fe2000001142e */
[----:B------:R-:W-:Y:S01]  /*83c0*/  IMAD R31, R38, R31, RZ ;  /* 0x0000001f261f7224 */ /* 0x000fe200078e02ff */
[----:B------:R-:W-:Y:S01]  /*83d0*/  PRMT R2, R47, 0x8880, RZ ;  /* 0x000088802f027816 */ /* 0x000fe200000000ff */
[-C--:B------:R-:W-:Y:S01]  /*83e0*/  IMAD R26, R5, R40.reuse, R26 ;  /* 0x00000028051a7224 */ /* 0x080fe200078e021a */
[----:B------:R-:W-:Y:S01]  /*83f0*/  SHF.L.U32 R4, R47, 0x8, RZ ;  /* 0x000000082f047819 */ /* 0x000fe200000006ff */
[-C--:B------:R-:W-:Y:S01]  /*8400*/  IMAD R31, R0, R40.reuse, R31 ;  /* 0x00000028001f7224 */ /* 0x080fe200078e021f */
[----:B------:R-:W-:Y:S01]  /*8410*/  SHF.R.S32.HI R3, RZ, 0x18, R3 ;  /* 0x00000018ff037819 */ /* 0x000fe20000011403 */
[-C--:B------:R-:W-:Y:S01]  /*8420*/  IMAD R28, R2, R40.reuse, R28 ;  /* 0x00000028021c7224 */ /* 0x080fe200078e021c */
[----:B------:R-:W-:Y:S01]  /*8430*/  SHF.R.S32.HI R4, RZ, 0x18, R4 ;  /* 0x00000018ff047819 */ /* 0x000fe20000011404 */
[----:B------:R-:W-:Y:S01]  /*8440*/  IMAD R35, R38, R35, RZ ;  /* 0x0000002326237224 */ /* 0x000fe200078e02ff */
[----:B------:R-:W-:Y:S01]  /*8450*/  SHF.R.S32.HI R5, RZ, 0x18, R47 ;  /* 0x00000018ff057819 */ /* 0x000fe2000001142f */
[----:B------:R-:W-:Y:S01]  /*8460*/  IMAD R29, R3, R40, R29 ;  /* 0x00000028031d7224 */ /* 0x000fe200078e021d */
[----:B------:R-:W-:Y:S01]  /*8470*/  I2IP.S8.S32.SAT R59, R13, R12, R14 ;  /* 0x0000000c0d3b7239 */ /* 0x000fe2000000140e */
[----:B------:R-:W-:Y:S01]  /*8480*/  IMAD R30, R4, R40, R30 ;  /* 0x00000028041e7224 */ /* 0x000fe200078e021e */
[----:B------:R-:W-:Y:S01]  /*8490*/  I2IP.S8.S32.SAT R18, R23, R18, RZ ;  /* 0x0000001217127239 */ /* 0x000fe200000014ff */
[----:B------:R-:W-:Y:S01]  /*84a0*/  IMAD R35, R5, R40, R35 ;  /* 0x0000002805237224 */ /* 0x000fe200078e0223 */
[----:B------:R-:W-:Y:S01]  /*84b0*/  I2IP.S8.S32.SAT R22, R27, R22, RZ ;  /* 0x000000161b167239 */ /* 0x000fe200000014ff */
[----:B------:R1:W-:Y:S01]  /*84c0*/  STS.128 [R69+UR44+0x5400], R56 ;  /* 0x0054003845007988 */ /* 0x0003e20008000c2c */
[----:B------:R-:W-:Y:S02]  /*84d0*/  I2IP.S8.S32.SAT R26, R31, R26, RZ ;  /* 0x0000001a1f1a7239 */ /* 0x000fe400000014ff */
[----:B------:R-:W-:Y:S02]  /*84e0*/  I2IP.S8.S32.SAT R19, R35, R30, RZ ;  /* 0x0000001e23137239 */ /* 0x000fe400000014ff */
[----:B------:R-:W-:Y:S02]  /*84f0*/  I2IP.S8.S32.SAT R16, R17, R16, R18 ;  /* 0x0000001011107239 */ /* 0x000fe40000001412 */
[----:B------:R-:W-:Y:S02]  /*8500*/  I2IP.S8.S32.SAT R17, R21, R20, R22 ;  /* 0x0000001415117239 */ /* 0x000fe40000001416 */
        /* <DEDUP_REMOVED lines=13> */
[----:B------:R-:W-:Y:S02]  /*85e0*/  UIADD3 UR4, UP0, UPT, UR62, 0x680, URZ ;  /* 0x000006803e047890 */ /* 0x000fe4000ff1e0ff */
[----:B------:R-:W-:Y:S02]  /*85f0*/  UIADD3 UR9, UPT, UPT, UR49, 0x40, URZ ;  /* 0x0000004031097890 */ /* 0x000fe4000fffe0ff */
[----:B------:R-:W-:Y:S02]  /*8600*/  UIADD3 UR8, UPT, UPT, UR44, 0x5400, URZ ;  /* 0x000054002c087890 */ /* 0x000fe4000fffe0ff */
[----:B------:R-:W-:Y:S01]  /*8610*/  UIADD3.X UR5, UPT, UPT, URZ, UR63, URZ, UP0, !UPT ;  /* 0x0000003fff057290 */ /* 0x000fe200087fe4ff */
[----:B------:R-:W-:Y:S01]  /*8620*/  UMOV UR10, UR50 ;  /* 0x00000032000a7c82 */ /* 0x000fe20008000000 */
[----:B------:R-:W-:Y:S07]  /*8630*/  UMOV UR11, UR36 ;  /* 0x00000024000b7c82 */ /* 0x000fee0008000000 */
[----:B------:R2:W-:Y:S01]  /*8640*/  UTMASTG.3D [UR8], [UR4] ;  /* 0x00000008040073b5 */ /* 0x0005e20008010000 */
[----:B------:R0:W-:Y:S01]  /*8650*/  UTMACMDFLUSH ;  /* 0x00000000000079b7 */ /* 0x0001e20000000000 */
[----:B--2---:R-:W-:Y:S04]  /*8660*/  DEPBAR.LE SB0, 0x1 ;  /* 0x000080400000791a */ /* 0x004fe80000000000 */
.L_x_131:
[----:B------:R-:W-:Y:S05]  /*8670*/  BSYNC.RECONVERGENT B0 ;  /* 0x0000000000007941 */ /* 0x000fea0003800200 */
.L_x_130:
        /* <DEDUP_REMOVED lines=14> */
.L_x_135:
[----:B------:R-:W-:Y:S05]  /*8760*/  BSYNC B0 ;  /* 0x0000000000007941 */ /* 0x000fea0003800000 */
.L_x_134:
[----:B------:R-:W-:Y:S01]  /*8770*/  ISETP.NE.AND P0, PT, R54, RZ, PT ;  /* 0x000000ff3600720c */ /* 0x000fe20003f05270 */
[----:B------:R-:W-:Y:S11]  /*8780*/  VIADD R84, R84, 0x1 ;  /* 0x0000000154547836 */ /* 0x000ff60000000000 */
[----:B------:R-:W-:Y:S01]  /*8790*/  @!UPT UIADD3 URZ, UPT, UPT, URZ, URZ, URZ ;  /* 0x000000fffffff290 */ /* 0x000fe2000fffe0ff */
[----:B------:R3:W4:Y:S04]  /*87a0*/  @P0 LDS.128 R44, [R2+0x410] ;  /* 0x00041000022c0984 */ /* 0x0007280000000c00 */
        /* <DEDUP_REMOVED lines=9> */
[----:B---3--:R-:W-:Y:S02]  /*8840*/  VIADD R2, R0, 0x160 ;  /* 0x0000016000027836 */ /* 0x008fe40000000000 */
[----:B--2---:R-:W-:Y:S05]  /*8850*/  IMAD.U32 R0, RZ, RZ, UR45 ;  /* 0x0000002dff007e24 */ /* 0x004fea000f8e00ff */
[----:B------:R-:W-:Y:S04]  /*8860*/  PRMT R0, R0, 0x654, R2 ;  /* 0x0000065400007816 */ /* 0x000fe80000000002 */
[----:B-----5:R2:W-:Y:S02]  /*8870*/  SYNCS.ARRIVE.TRANS64.RED.A1T0 RZ, [R0+URZ], RZ ;  /* 0x000000ff00ff79a7 */ /* 0x0205e400081004ff */
[----:B--2---:R-:W-:Y:S04]  /*8880*/  SEL R0, RZ, 0x1, P0 ;  /* 0x00000001ff007807 */ /* 0x004fe80000000000 */
[----:B-1--4-:R-:W-:Y:S02]  /*8890*/  LOP3.LUT R83, R83, R0, RZ, 0x3c, !PT ;  /* 0x0000000053537212 */ /* 0x012fe400078e3cff */
.L_x_133:
[----:B------:R-:W-:Y:S05]  /*88a0*/  BSYNC B1 ;  /* 0x0000000000017941 */ /* 0x000fea0003800000 */
.L_x_132:
        /* <DEDUP_REMOVED lines=21> */
.L_x_137:
        /* <DEDUP_REMOVED lines=36> */
[----:B------:R-:W-:Y:S01]  /*8c40*/  SHF.L.U32 R0, R44, 0x10, RZ ;  /* 0x000000102c007819 */ /* 0x000fe200000006ff */
        /* <DEDUP_REMOVED lines=110> */
[----:B------:R-:W-:Y:S02]  /*9330*/  UIADD3 UR4, UPT, UPT, UR44, 0x4400, URZ ;  /* 0x000044002c047890 */ /* 0x000fe4000fffe0ff */
[----:B------:R-:W-:Y:S01]  /*9340*/  UIADD3 UR9, UPT, UPT, UR49, 0x80, URZ ;  /* 0x0000008031097890 */ /* 0x000fe2000fffe0ff */
[----:B------:R-:W-:Y:S01]  /*9350*/  UMOV UR10, UR50 ;  /* 0x00000032000a7c82 */ /* 0x000fe20008000000 */
[----:B------:R-:W-:Y:S02]  /*9360*/  UMOV UR11, UR36 ;  /* 0x00000024000b7c82 */ /* 0x000fe40008000000 */
        /* <DEDUP_REMOVED lines=8> */
.L_x_139:
[----:B------:R-:W-:Y:S05]  /*93f0*/  BSYNC.RECONVERGENT B0 ;  /* 0x0000000000007941 */ /* 0x000fea0003800200 */
.L_x_138:
        /* <DEDUP_REMOVED lines=14> */
.L_x_143:
[----:B------:R-:W-:Y:S05]  /*94e0*/  BSYNC B0 ;  /* 0x0000000000007941 */ /* 0x000fea0003800000 */
.L_x_142:
        /* <DEDUP_REMOVED lines=18> */
.L_x_141:
[----:B------:R-:W-:Y:S05]  /*9610*/  BSYNC B1 ;  /* 0x0000000000017941 */ /* 0x000fea0003800000 */
.L_x_140:
        /* <DEDUP_REMOVED lines=21> */
.L_x_145:
[----:B------:R-:W-:Y:S01]  /*9770*/  ISETP.NE.AND P0, PT, R89, RZ, PT ;  /* 0x000000ff5900720c */ /* 0x000fe20003f05270 */
[----:B------:R-:W-:Y:S05]  /*9780*/  WARPSYNC.ALL ;  /* 0x0000000000007948 */ /* 0x000fea0003800000 */
[----:B------:R-:W-:Y:S01]  /*9790*/  IMAD.SHL.U32 R66, R49, 0x100, RZ ;  /* 0x0000010031427824 */ /* 0x000fe200078e00ff */
[----:B------:R-:W-:Y:S01]  /*97a0*/  R2UR UR4, R39 ;  /* 0x00000000270472ca */ /* 0x000fe200000e0000 */
[----:B------:R-:W-:Y:S01]  /*97b0*/  IMAD.SHL.U32 R60, R51, 0x100, RZ ;  /* 0x00000100333c7824 */ /* 0x000fe200078e00ff */
[C---:B------:R-:W-:Y:S01]  /*97c0*/  SHF.L.U32 R2, R48.reuse, 0x10, RZ ;  /* 0x0000001030027819 */ /* 0x040fe200000006ff */
[----:B----4-:R-:W-:Y:S01]  /*97d0*/  IMAD.SHL.U32 R54, R45, 0x100, RZ ;  /* 0x000001002d367824 */ /* 0x010fe200078e00ff */
[C---:B------:R-:W-:Y:S01]  /*97e0*/  PRMT R0, R48.reuse, 0x8880, RZ ;  /* 0x0000888030007816 */ /* 0x040fe200000000ff */
[----:B------:R-:W-:Y:S01]  /*97f0*/  BSSY.RECONVERGENT B0, `(.L_x_146) ;  /* 0x000009e000007945 */ /* 0x000fe20003800200 */
[----:B------:R-:W-:Y:S02]  /*9800*/  SHF.L.U32 R3, R48, 0x8, RZ ;  /* 0x0000000830037819 */ /* 0x000fe400000006ff */
[----:B------:R-:W-:Y:S02]  /*9810*/  SHF.R.S32.HI R2, RZ, 0x18, R2 ;  /* 0x00000018ff027819 */ /* 0x000fe40000011402 */
[----:B------:R-:W-:Y:S02]  /*9820*/  PRMT R68, R49, 0x8880, RZ ;  /* 0x0000888031447816 */ /* 0x000fe400000000ff */
[----:B------:R-:W-:Y:S01]  /*9830*/  SHF.R.S32.HI R3, RZ, 0x18, R3 ;  /* 0x00000018ff037819 */ /* 0x000fe20000011403 */
[----:B-1----:R-:W-:Y:S01]  /*9840*/  LDTM.16dp32bit_t0_t15.x32 R4, tmem[UR4+0xc0] ;  /* 0x0000c004000479ee */ /* 0x002fe20008a80000 */
[----:B------:R-:W1:Y:S01]  /*9850*/  LDTM.16dp32bit_t16_t31.x32 R4, tmem[UR4+0xe0] ;  /* 0x0000e004000479ee */ /* 0x000e620008aa0000 */
[----:B------:R-:W-:Y:S01]  /*9860*/  NOP ;  /* 0x0000000000007918 */ /* 0x000fe20000000000 */
[----:B------:R-:W-:Y:S02]  /*9870*/  SHF.L.U32 R63, R50, 0x8, RZ ;  /* 0x00000008323f7819 */ /* 0x000fe400000006ff */
[C---:B------:R-:W-:Y:S02]  /*9880*/  PRMT R62, R51.reuse, 0x8880, RZ ;  /* 0x00008880333e7816 */ /* 0x040fe400000000ff */
[----:B------:R-:W-:Y:S02]  /*9890*/  SHF.L.U32 R61, R51, 0x10, RZ ;  /* 0x00000010333d7819 */ /* 0x000fe400000006ff */
[----:B------:R-:W-:Y:S02]  /*98a0*/  R2UR UR5, R52 ;  /* 0x00000000340572ca */ /* 0x000fe400000e0000 */
[----:B------:R-:W-:Y:S01]  /*98b0*/  SHF.R.S32.HI R39, RZ, 0x18, R48 ;  /* 0x00000018ff277819 */ /* 0x000fe20000011430 */
[----:B------:R-:W-:Y:S01]  /*98c0*/  IMAD.SHL.U32 R48, R47, 0x100, RZ ;  /* 0x000001002f307824 */ /* 0x000fe200078e00ff */
[----:B------:R-:W-:Y:S02]  /*98d0*/  SHF.L.U32 R67, R49, 0x10, RZ ;  /* 0x0000001031437819 */ /* 0x000fe400000006ff */
[C---:B------:R-:W-:Y:S02]  /*98e0*/  PRMT R65, R50.reuse, 0x8880, RZ ;  /* 0x0000888032417816 */ /* 0x040fe400000000ff */
[----:B------:R-:W-:Y:S02]  /*98f0*/  SHF.R.S32.HI R41, RZ, 0x18, R49 ;  /* 0x00000018ff297819 */ /* 0x000fe40000011431 */
[----:B------:R-:W-:Y:S02]  /*9900*/  SHF.L.U32 R64, R50, 0x10, RZ ;  /* 0x0000001032407819 */ /* 0x000fe400000006ff */
[----:B------:R-:W-:Y:S01]  /*9910*/  SHF.R.S32.HI R42, RZ, 0x18, R50 ;  /* 0x00000018ff2a7819 */ /* 0x000fe20000011432 */
[----:B------:R-:W-:Y:S01]  /*9920*/  UIADD3 UR4, UPT, UPT, UR5, 0x1d0, URZ ;  /* 0x000001d005047890 */ /* 0x000fe2000fffe0ff */
[----:B------:R-:W-:Y:S01]  /*9930*/  PRMT R59, R44, 0x8880, RZ ;  /* 0x000088802c3b7816 */ /* 0x000fe200000000ff */
[C---:B-1----:R-:W-:Y:S02]  /*9940*/  IMAD R4, R38.reuse, R4, RZ ;  /* 0x0000000426047224 */ /* 0x042fe400078e02ff */
[----:B------:R-:W-:Y:S01]  /*9950*/  UPRMT UR4, UR45, 0x654, UR4 ;  /* 0x000006542d047896 */ /* 0x000fe20008000004 */
[C---:B------:R-:W-:Y:S01]  /*9960*/  IMAD R5, R38.reuse, R5, RZ ;  /* 0x0000000526057224 */ /* 0x040fe200078e02ff */
[----:B------:R-:W-:Y:S01]  /*9970*/  SHF.R.S32.HI R43, RZ, 0x18, R51 ;  /* 0x00000018ff2b7819 */ /* 0x000fe20000011433 */
[----:B------:R-:W-:Y:S01]  /*9980*/  IMAD R6, R38, R6, RZ ;  /* 0x0000000626067224 */ /* 0x000fe200078e02ff */
[----:B------:R-:W-:Y:S01]  /*9990*/  SHF.L.U32 R51, R46, 0x8, RZ ;  /* 0x000000082e337819 */ /* 0x000fe200000006ff */
[----:B------:R-:W-:Y:S01]  /*99a0*/  IMAD R4, R0, R40, R4 ;  /* 0x0000002800047224 */ /* 0x000fe200078e0204 */
[----:B------:R-:W-:Y:S01]  /*99b0*/  MOV R0, R68 ;  /* 0x0000004400007202 */ /* 0x000fe20000000f00 */
[----:B------:R-:W-:Y:S01]  /*99c0*/  IMAD R7, R38, R7, RZ ;  /* 0x0000000726077224 */ /* 0x000fe200078e02ff */
[----:B------:R-:W-:Y:S01]  /*99d0*/  SHF.L.U32 R58, R44, 0x10, RZ ;  /* 0x000000102c3a7819 */ /* 0x000fe200000006ff */
[-C--:B------:R-:W-:Y:S01]  /*99e0*/  IMAD R5, R2, R40.reuse, R5 ;  /* 0x0000002802057224 */ /* 0x080fe200078e0205 */
[----:B------:R-:W-:Y:S01]  /*99f0*/  SYNCS.ARRIVE.TRANS64.RED.A1T0 RZ, [UR4], RZ ;  /* 0x000000ffffff79a7 */ /* 0x000fe20008100404 */
[----:B------:R-:W-:Y:S01]  /*9a00*/  IMAD R6, R3, R40, R6 ;  /* 0x0000002803067224 */ /* 0x000fe200078e0206 */
[----:B------:R-:W-:Y:S01]  /*9a10*/  SHF.R.S32.HI R2, RZ, 0x18, R67 ;  /* 0x00000018ff027819 */ /* 0x000fe20000011443 */
[C---:B------:R-:W-:Y:S01]  /*9a20*/  IMAD R8, R38.reuse, R8, RZ ;  /* 0x0000000826087224 */ /* 0x040fe200078e02ff */
[----:B------:R-:W-:Y:S01]  /*9a30*/  SHF.R.S32.HI R3, RZ, 0x18, R66 ;  /* 0x00000018ff037819 */ /* 0x000fe20000011442 */
[-C--:B------:R-:W-:Y:S01]  /*9a40*/  IMAD R7, R39, R40.reuse, R7 ;  /* 0x0000002827077224 */ /* 0x080fe200078e0207 */
[----:B------:R-:W-:Y:S01]  /*9a50*/  MOV R39, R65 ;  /* 0x0000004100277202 */ /* 0x000fe20000000f00 */
[----:B------:R-:W-:Y:S01]  /*9a60*/  IMAD R9, R38, R9, RZ ;  /* 0x0000000926097224 */ /* 0x000fe200078e02ff */
[C---:B------:R-:W-:Y:S01]  /*9a70*/  PRMT R56, R45.reuse, 0x8880, RZ ;  /* 0x000088802d387816 */ /* 0x040fe200000000ff */
[----:B------:R-:W-:Y:S01]  /*9a80*/  IMAD R8, R0, R40, R8 ;  /* 0x0000002800087224 */ /* 0x000fe200078e0208 */
[----:B------:R-:W-:Y:S01]  /*9a90*/  SHF.L.U32 R55, R45, 0x10, RZ ;  /* 0x000000102d377819 */ /* 0x000fe200000006ff */
[----:B------:R-:W-:Y:S01]  /*9aa0*/  IMAD R10, R38, R10, RZ ;  /* 0x0000000a260a7224 */ /* 0x000fe200078e02ff */
[----:B------:R-:W-:Y:S01]  /*9ab0*/  PRMT R53, R46, 0x8880, RZ ;  /* 0x000088802e357816 */ /* 0x000fe200000000ff */
[----:B------:R-:W-:Y:S01]  /*9ac0*/  IMAD R9, R2, R40, R9 ;  /* 0x0000002802097224 */ /* 0x000fe200078e0209 */
[----:B------:R-:W-:Y:S01]  /*9ad0*/  SHF.R.S32.HI R45, RZ, 0x18, R45 ;  /* 0x00000018ff2d7819 */ /* 0x000fe2000001142d */
[----:B------:R-:W-:Y:S01]  /*9ae0*/  IMAD R0, R38, R20, RZ ;  /* 0x0000001426007224 */ /* 0x000fe200078e02ff */
[----:B------:R-:W-:Y:S01]  /*9af0*/  SHF.L.U32 R52, R46, 0x10, RZ ;  /* 0x000000102e347819 */ /* 0x000fe200000006ff */
[C---:B------:R-:W-:Y:S01]  /*9b00*/  IMAD R11, R38.reuse, R11, RZ ;  /* 0x0000000b260b7224 */ /* 0x040fe200078e02ff */
[C---:B------:R-:W-:Y:S01]  /*9b10*/  PRMT R50, R47.reuse, 0x8880, RZ ;  /* 0x000088802f327816 */ /* 0x040fe200000000ff */
[C---:B------:R-:W-:Y:S01]  /*9b20*/  IMAD R2, R38.reuse, R21, RZ ;  /* 0x0000001526027224 */ /* 0x040fe200078e02ff */
[----:B------:R-:W-:Y:S01]  /*9b30*/  SHF.R.S32.HI R46, RZ, 0x18, R46 ;  /* 0x00000018ff2e7819 */ /* 0x000fe2000001142e */
[C---:B------:R-:W-:Y:S01]  /*9b40*/  IMAD R20, R38.reuse, R24, RZ ;  /* 0x0000001826147224 */ /* 0x040fe200078e02ff */
[----:B------:R-:W-:Y:S01]  /*9b50*/  SHF.L.U32 R49, R47, 0x10, RZ ;  /* 0x000000102f317819 */ /* 0x000fe200000006ff */
[C---:B------:R-:W-:Y:S01]  /*9b60*/  IMAD R21, R38.reuse, R25, RZ ;  /* 0x0000001926157224 */ /* 0x040fe200078e02ff */
[----:B------:R-:W-:Y:S01]  /*9b70*/  SHF.R.S32.HI R47, RZ, 0x18, R47 ;  /* 0x00000018ff2f7819 */ /* 0x000fe2000001142f */
[----:B------:R-:W-:Y:S01]  /*9b80*/  IMAD R24, R38, R28, RZ ;  /* 0x0000001c26187224 */ /* 0x000fe200078e02ff */
[----:B------:R-:W-:Y:S01]  /*9b90*/  SHF.L.U32 R57, R44, 0x8, RZ ;  /* 0x000000082c397819 */ /* 0x000fe200000006ff */
[----:B------:R-:W-:Y:S01]  /*9ba0*/  IMAD R10, R3, R40, R10 ;  /* 0x00000028030a7224 */ /* 0x000fe200078e020a */
[----:B------:R-:W-:Y:S01]  /*9bb0*/  SHF.R.S32.HI R44, RZ, 0x18, R44 ;  /* 0x00000018ff2c7819 */ /* 0x000fe2000001142c */
[----:B------:R-:W-:Y:S01]  /*9bc0*/  IMAD R12, R38, R12, RZ ;  /* 0x0000000c260c7224 */ /* 0x000fe200078e02ff */
[----:B------:R-:W-:Y:S01]  /*9bd0*/  IADD3 R36, PT, PT, R36, 0x1, RZ ;  /* 0x0000000124247810 */ /* 0x000fe20007ffe0ff */
[C---:B------:R-:W-:Y:S02]  /*9be0*/  IMAD R25, R38.reuse, R29, RZ ;  /* 0x0000001d26197224 */ /* 0x040fe400078e02ff */
[C---:B------:R-:W-:Y:S01]  /*9bf0*/  IMAD R28, R38.reuse, R32, RZ ;  /* 0x00000020261c7224 */ /* 0x040fe200078e02ff */
[----:B------:R-:W-:Y:S01]  /*9c00*/  SHF.R.S32.HI R32, RZ, 0x18, R64 ;  /* 0x00000018ff207819 */ /* 0x000fe20000011440 */
[C---:B------:R-:W-:Y:S01]  /*9c10*/  IMAD R29, R38.reuse, R33, RZ ;  /* 0x00000021261d7224 */ /* 0x040fe200078e02ff */
[----:B------:R-:W-:Y:S01]  /*9c20*/  I2IP.S8.S32.SAT R33, R7, R6, RZ ;  /* 0x0000000607217239 */ /* 0x000fe200000014ff */
[----:B------:R-:W-:Y:S01]  /*9c30*/  IMAD R11, R41, R40, R11 ;  /* 0x00000028290b7224 */ /* 0x000fe200078e020b */
[----:B------:R-:W-:Y:S01]  /*9c40*/  SHF.R.S32.HI R6, RZ, 0x18, R63 ;  /* 0x00000018ff067819 */ /* 0x000fe2000001143f */
[C---:B------:R-:W-:Y:S01]  /*9c50*/  IMAD R13, R38.reuse, R13, RZ ;  /* 0x0000000d260d7224 */ /* 0x040fe200078e02ff */
[----:B------:R-:W-:Y:S01]  /*9c60*/  MOV R7, R62 ;  /* 0x0000003e00077202 */ /* 0x000fe20000000f00 */
[C---:B------:R-:W-:Y:S02]  /*9c70*/  IMAD R14, R38.reuse, R14, RZ ;  /* 0x0000000e260e7224 */ /* 0x040fe400078e02ff */
[C---:B------:R-:W-:Y:S02]  /*9c80*/  IMAD R3, R38.reuse, R22, RZ ;  /* 0x0000001626037224 */ /* 0x040fe400078e02ff */
[----:B------:R-:W-:Y:S02]  /*9c90*/  IMAD R12, R39, R40, R12 ;  /* 0x00000028270c7224 */ /* 0x000fe400078e020c */
[C---:B------:R-:W-:Y:S02]  /*9ca0*/  IMAD R22, R38.reuse, R26, RZ ;  /* 0x0000001a26167224 */ /* 0x040fe400078e02ff */
[C---:B------:R-:W-:Y:S02]  /*9cb0*/  IMAD R15, R38.reuse, R15, RZ ;  /* 0x0000000f260f7224 */ /* 0x040fe400078e02ff */
[----:B------:R-:W-:Y:S02]  /*9cc0*/  IMAD R26, R38, R30, RZ ;  /* 0x0000001e261a7224 */ /* 0x000fe400078e02ff */
[----:B------:R-:W-:Y:S02]  /*9cd0*/  IMAD R13, R32, R40, R13 ;  /* 0x00000028200d7224 */ /* 0x000fe400078e020d */
[C---:B------:R-:W-:Y:S01]  /*9ce0*/  IMAD R30, R38.reuse, R34, RZ ;  /* 0x00000022261e7224 */ /* 0x040fe200078e02ff */
[----:B------:R-:W-:Y:S01]  /*9cf0*/  I2IP.S8.S32.SAT R34, R11, R10, RZ ;  /* 0x0000000a0b227239 */ /* 0x000fe200000014ff */
[----:B------:R-:W-:Y:S01]  /*9d00*/  IMAD R16, R38, R16, RZ ;  /* 0x0000001026107224 */ /* 0x000fe200078e02ff */
[----:B------:R-:W-:Y:S01]  /*9d10*/  SHF.R.S32.HI R10, RZ, 0x18, R61 ;  /* 0x00000018ff0a7819 */ /* 0x000fe2000001143d */
[----:B------:R-:W-:Y:S01]  /*9d20*/  IMAD R14, R6, R40, R14 ;  /* 0x00000028060e7224 */ /* 0x000fe200078e020e */
[----:B------:R-:W-:Y:S01]  /*9d30*/  I2IP.S8.S32.SAT R61, R9, R8, R34 ;  /* 0x00000008093d7239 */ /* 0x000fe20000001422 */
[----:B------:R-:W-:Y:S01]  /*9d40*/  IMAD R17, R38, R17, RZ ;  /* 0x0000001126117224 */ /* 0x000fe200078e02ff */
[----:B------:R-:W-:Y:S01]  /*9d50*/  SHF.R.S32.HI R11, RZ, 0x18, R60 ;  /* 0x00000018ff0b7819 */ /* 0x000fe2000001143c */
[----:B------:R-:W-:Y:S01]  /*9d60*/  IMAD R15, R42, R40, R15 ;  /* 0x000000282a0f7224 */ /* 0x000fe200078e020f */
[----:B------:R-:W-:Y:S01]  /*9d70*/  I2IP.S8.S32.SAT R60, R5, R4, R33 ;  /* 0x00000004053c7239 */ /* 0x000fe20000001421 */
[C---:B------:R-:W-:Y:S01]  /*9d80*/  IMAD R18, R38.reuse, R18, RZ ;  /* 0x0000001226127224 */ /* 0x040fe200078e02ff */
[----:B------:R-:W-:Y:S01]  /*9d90*/  SHF.R.S32.HI R5, RZ, 0x18, R58 ;  /* 0x00000018ff057819 */ /* 0x000fe2000001143a */
[----:B------:R-:W-:Y:S01]  /*9da0*/  IMAD R16, R7, R40, R16 ;  /* 0x0000002807107224 */ /* 0x000fe200078e0210 */
[----:B------:R-:W-:Y:S01]  /*9db0*/  I2IP.S8.S32.SAT R14, R15, R14, RZ ;  /* 0x0000000e0f0e7239 */ /* 0x000fe200000014ff */
[----:B------:R-:W-:Y:S01]  /*9dc0*/  IMAD R19, R38, R19, RZ ;  /* 0x0000001326137224 */ /* 0x000fe200078e02ff */
[----:B------:R-:W-:Y:S01]  /*9dd0*/  SHF.R.S32.HI R7, RZ, 0x18, R48 ;  /* 0x00000018ff077819 */ /* 0x000fe20000011430 */
[----:B------:R-:W-:Y:S01]  /*9de0*/  IMAD R17, R10, R40, R17 ;  /* 0x000000280a117224 */ /* 0x000fe200078e0211 */
[----:B------:R-:W-:Y:S01]  /*9df0*/  I2IP.S8.S32.SAT R62, R13, R12, R14 ;  /* 0x0000000c0d3e7239 */ /* 0x000fe2000000140e */
[-C--:B------:R-:W-:Y:S01]  /*9e00*/  IMAD R18, R11, R40.reuse, R18 ;  /* 0x000000280b127224 */ /* 0x080fe200078e0212 */
[----:B------:R-:W-:Y:S01]  /*9e10*/  SHF.R.S32.HI R6, RZ, 0x18, R57 ;  /* 0x00000018ff067819 */ /* 0x000fe20000011439 */
[----:B------:R-:W-:Y:S02]  /*9e20*/  IMAD.MOV.U32 R4, RZ, RZ, R59 ;  /* 0x000000ffff047224 */ /* 0x000fe400078e003b */
[-C--:B------:R-:W-:Y:S02]  /*9e30*/  IMAD R19, R43, R40.reuse, R19 ;  /* 0x000000282b137224 */ /* 0x080fe400078e0213 */
[----:B------:R-:W-:Y:S01]  /*9e40*/  IMAD R0, R4, R40, R0 ;  /* 0x0000002804007224 */ /* 0x000fe200078e0200 */
[----:B------:R-:W-:Y:S01]  /*9e50*/  MOV R4, R56 ;  /* 0x0000003800047202 */ /* 0x000fe20000000f00 */
[----:B------:R-:W-:Y:S01]  /*9e60*/  IMAD R23, R38, R23, RZ ;  /* 0x0000001726177224 */ /* 0x000fe200078e02ff */
[----:B------:R-:W-:Y:S01]  /*9e70*/  I2IP.S8.S32.SAT R18, R19, R18, RZ ;  /* 0x0000001213127239 */ /* 0x000fe200000014ff */
[-C--:B------:R-:W-:Y:S01]  /*9e80*/  IMAD R2, R5, R40.reuse, R2 ;  /* 0x0000002805027224 */ /* 0x080fe200078e0202 */
[----:B------:R-:W-:Y:S01]  /*9e90*/  SHF.R.S32.HI R5, RZ, 0x18, R55 ;  /* 0x00000018ff057819 */ /* 0x000fe20000011437 */
[----:B------:R-:W-:Y:S01]  /*9ea0*/  IMAD R3, R6, R40, R3 ;  /* 0x0000002806037224 */ /* 0x000fe200078e0203 */
[----:B------:R-:W-:Y:S01]  /*9eb0*/  I2IP.S8.S32.SAT R63, R17, R16, R18 ;  /* 0x00000010113f7239 */ /* 0x000fe20000001412 */
[-C--:B------:R-:W-:Y:S01]  /*9ec0*/  IMAD R23, R44, R40.reuse, R23 ;  /* 0x000000282c177224 */ /* 0x080fe200078e0217 */
[----:B------:R-:W-:Y:S01]  /*9ed0*/  SHF.R.S32.HI R6, RZ, 0x18, R54 ;  /* 0x00000018ff067819 */ /* 0x000fe20000011436 */
[-C--:B------:R-:W-:Y:S01]  /*9ee0*/  IMAD R20, R4, R40.reuse, R20 ;  /* 0x0000002804147224 */ /* 0x080fe200078e0214 */
[----:B------:R-:W-:Y:S01]  /*9ef0*/  MOV R4, R53 ;  /* 0x0000003500047202 */ /* 0x000fe20000000f00 */
[----:B------:R1:W-:Y:S01]  /*9f00*/  STS.128 [R69+UR44+0x5400], R60 ;  /* 0x0054003c45007988 */ /* 0x0003e20008000c2c */
[----:B------:R-:W-:Y:S01]  /*9f10*/  IMAD R27, R38, R27, RZ ;  /* 0x0000001b261b7224 */ /* 0x000fe200078e02ff */
[----:B------:R-:W-:Y:S01]  /*9f20*/  I2IP.S8.S32.SAT R3, R23, R3, RZ ;  /* 0x0000000317037239 */ /* 0x000fe200000014ff */
[-C--:B------:R-:W-:Y:S01]  /*9f30*/  IMAD R21, R5, R40.reuse, R21 ;  /* 0x0000002805157224 */ /* 0x080fe200078e0215 */
[----:B------:R-:W-:Y:S01]  /*9f40*/  SHF.R.S32.HI R5, RZ, 0x18, R52 ;  /* 0x00000018ff057819 */ /* 0x000fe20000011434 */
[-C--:B------:R-:W-:Y:S01]  /*9f50*/  IMAD R22, R6, R40.reuse, R22 ;  /* 0x0000002806167224 */ /* 0x080fe200078e0216 */
[----:B------:R-:W-:Y:S01]  /*9f60*/  SHF.R.S32.HI R6, RZ, 0x18, R49 ;  /* 0x00000018ff067819 */ /* 0x000fe20000011431 */
[-C--:B------:R-:W-:Y:S02]  /*9f70*/  IMAD R27, R45, R40.reuse, R27 ;  /* 0x000000282d1b7224 */ /* 0x080fe400078e021b */
[-C--:B------:R-:W-:Y:S01]  /*9f80*/  IMAD R24, R4, R40.reuse, R24 ;  /* 0x0000002804187224 */ /* 0x080fe200078e0218 */
[----:B------:R-:W-:Y:S01]  /*9f90*/  SHF.R.S32.HI R4, RZ, 0x18, R51 ;  /* 0x00000018ff047819 */ /* 0x000fe20000011433 */
[----:B------:R-:W-:Y:S01]  /*9fa0*/  IMAD R25, R5, R40, R25 ;  /* 0x0000002805197224 */ /* 0x000fe200078e0219 */
[----:B------:R-:W-:Y:S01]  /*9fb0*/  MOV R5, R50 ;  /* 0x0000003200057202 */ /* 0x000fe20000000f00 */
[----:B------:R-:W-:Y:S02]  /*9fc0*/  IMAD R31, R38, R31, RZ ;  /* 0x0000001f261f7224 */ /* 0x000fe400078e02ff */
[----:B------:R-:W-:Y:S01]  /*9fd0*/  IMAD R26, R4, R40, R26 ;  /* 0x00000028041a7224 */ /* 0x000fe200078e021a */
[----:B------:R-:W-:Y:S01]  /*9fe0*/  I2IP.S8.S32.SAT R4, R2, R0, R3 ;  /* 0x0000000002047239 */ /* 0x000fe20000001403 */
[-C--:B------:R-:W-:Y:S02]  /*9ff0*/  IMAD R31, R46, R40.reuse, R31 ;  /* 0x000000282e1f7224 */ /* 0x080fe400078e021f */
[----:B------:R-:W-:Y:S01]  /*a000*/  IMAD R28, R5, R40, R28 ;  /* 0x00000028051c7224 */ /* 0x000fe200078e021c */
[----:B------:R-:W-:Y:S01]  /*a010*/  I2IP.S8.S32.SAT R5, R27, R22, RZ ;  /* 0x000000161b057239 */ /* 0x000fe200000014ff */
[----:B------:R-:W-:Y:S01]  /*a020*/  IMAD R29, R6, R40, R29 ;  /* 0x00000028061d7224 */ /* 0x000fe200078e021d */
[----:B------:R-:W-:Y:S01]  /*a030*/  I2IP.S8.S32.SAT R6, R31, R26, RZ ;  /* 0x0000001a1f067239 */ /* 0x000fe200000014ff */
[----:B------:R-:W-:Y:S01]  /*a040*/  IMAD R35, R38, R35, RZ ;  /* 0x0000002326237224 */ /* 0x000fe200078e02ff */
[----:B------:R-:W-:Y:S01]  /*a050*/  I2IP.S8.S32.SAT R5, R21, R20, R5 ;  /* 0x0000001415057239 */ /* 0x000fe20000001405 */
[----:B------:R-:W-:Y:S01]  /*a060*/  IMAD R30, R7, R40, R30 ;  /* 0x00000028071e7224 */ /* 0x000fe200078e021e */
[----:B------:R-:W-:Y:S01]  /*a070*/  I2IP.S8.S32.SAT R6, R25, R24, R6 ;  /* 0x0000001819067239 */ /* 0x000fe20000001406 */
[----:B------:R-:W-:Y:S05]  /*a080*/  IMAD R35, R47, R40, R35 ;  /* 0x000000282f237224 */ /* 0x000fea00078e0223 */
[----:B------:R-:W-:Y:S04]  /*a090*/  I2IP.S8.S32.SAT R7, R35, R30, RZ ;  /* 0x0000001e23077239 */ /* 0x000fe800000014ff */
[----:B------:R-:W-:Y:S05]  /*a0a0*/  I2IP.S8.S32.SAT R7, R29, R28, R7 ;  /* 0x0000001c1d077239 */ /* 0x000fea0000001407 */
        /* <DEDUP_REMOVED lines=18> */
.L_x_147:
[----:B------:R-:W-:Y:S05]  /*a1d0*/  BSYNC.RECONVERGENT B0 ;  /* 0x0000000000007941 */ /* 0x000fea0003800200 */
.L_x_146:
[----:B------:R-:W-:Y:S01]  /*a1e0*/  R2UR UR4, R80 ;  /* 0x00000000500472ca */ /* 0x000fe200000e0000 */
[----:B------:R-:W-:Y:S01]  /*a1f0*/  BAR.SYNC.DEFER_BLOCKING 0x1, 0x80 ;  /* 0x0042000000007b1d */ /* 0x000fe20000010000 */
[----:B------:R-:W-:Y:S01]  /*a200*/  ISETP.NE.AND P0, PT, R81, 0x2, PT ;  /* 0x000000025100780c */ /* 0x000fe20003f05270 */
[----:B------:R-:W-:Y:S01]  /*a210*/  UISETP.NE.AND UP0, UPT, UR46, URZ, UPT ;  /* 0x000000ff2e00728c */ /* 0x000fe2000bf05270 */
[----:B------:R-:W-:Y:S01]  /*a220*/  ISETP.NE.AND P1, PT, R36, 0x4, PT ;  /* 0x000000042400780c */ /* 0x000fe20003f25270 */
[----:B------:R-:W-:Y:S01]  /*a230*/  UIADD3 UR20, UPT, UPT, UR37, UR61, URZ ;  /* 0x0000003d25147290 */ /* 0x000fe2000fffe0ff */
[----:B------:R-:W-:Y:S02]  /*a240*/  SEL R2, RZ, 0x1, P0 ;  /* 0x00000001ff027807 */ /* 0x000fe40000000000 */
[----:B------:R-:W-:Y:S02]  /*a250*/  SEL R0, RZ, 0x1, P1 ;  /* 0x00000001ff007807 */ /* 0x000fe40000800000 */
[----:B------:R-:W-:Y:S02]  /*a260*/  LOP3.LUT R85, R85, R2, RZ, 0x3c, !PT ;  /* 0x0000000255557212 */ /* 0x000fe400078e3cff */
[----:B------:R-:W-:Y:S01]  /*a270*/  LOP3.LUT R86, R86, R0, RZ, 0x3c, !PT ;  /* 0x0000000056567212 */ /* 0x000fe200078e3cff */
[----:B------:R-:W-:Y:S01]  /*a280*/  UIADD3 UR16, UPT, UPT, UR38, UR4, URZ ;  /* 0x0000000426107290 */ /* 0x000fe2000fffe0ff */
[----:B------:R-:W-:Y:S02]  /*a290*/  SEL R81, R81, RZ, P0 ;  /* 0x000000ff51517207 */ /* 0x000fe40000000000 */
[----:B------:R-:W-:Y:S01]  /*a2a0*/  SEL R36, R36, RZ, P1 ;  /* 0x000000ff24247207 */ /* 0x000fe20000800000 */
[----:B------:R-:W-:Y:S01]  /*a2b0*/  UMOV UR36, UR59 ;  /* 0x0000003b00247c82 */ /* 0x000fe20008000000 */
[----:B------:R-:W-:Y:S07]  /*a2c0*/  BRA.U UP0, `(.L_x_148) ;  /* 0xffffffb900dc7547 */ /* 0x000fee000b83ffff */
[----:B------:R-:W-:Y:S05]  /*a2d0*/  EXIT ;  /* 0x000000000000794d */ /* 0x000fea0003800000 */
.L_x_25:
[----:B---3--:R3:W4:Y:S02]  /*a2e0*/  SYNCS.PHASECHK.TRANS64.TRYWAIT P0, [R0+URZ+0x200], R2 ;  /* 0x00020002000075a7 */ /* 0x00872400080011ff */
[----:B----4-:R-:W-:Y:S05]  /*a2f0*/  @!P0 NANOSLEEP.SYNCS 0x989680 ;  /* 0x009896800000895d */ /* 0x010fea0003900000 */
[----:B------:R-:W4:Y:S02]  /*a300*/  @!P0 SYNCS.PHASECHK.TRANS64 P0, [R0+URZ+0x200], R2 ;  /* 0x00020002000085a7 */ /* 0x000f2400080010ff */
[----:B----4-:R-:W-:Y:S05]  /*a310*/  @!P0 BRA `(.L_x_25) ;  /* 0xfffffffc00f08947 */ /* 0x010fea000383ffff */
[----:B------:R-:W-:Y:S05]  /*a320*/  BRA `(.L_x_149) ;  /* 0xffffff78006c7947 */ /* 0x000fea000383ffff */
.L_x_28:
[----:B--2---:R-:W-:-:S07]  /*a330*/  MOV R0, UR33 ;  /* 0x0000002100007c02 */ /* 0x004fce0008000f00 */
.L_x_150:
[----:B--2---:R2:W3:Y:S02]  /*a340*/  SYNCS.PHASECHK.TRANS64.TRYWAIT P0, [R0+URZ+0xa0], R3 ;  /* 0x0000a003000075a7 */ /* 0x0044e400080011ff */
[----:B---3--:R-:W-:Y:S05]  /*a350*/  @!P0 NANOSLEEP.SYNCS 0x989680 ;  /* 0x009896800000895d */ /* 0x008fea0003900000 */
[----:B------:R-:W3:Y:S02]  /*a360*/  @!P0 SYNCS.PHASECHK.TRANS64 P0, [R0+URZ+0xa0], R3 ;  /* 0x0000a003000085a7 */ /* 0x000ee400080010ff */
[----:B---3--:R-:W-:Y:S05]  /*a370*/  @!P0 BRA `(.L_x_150) ;  /* 0xfffffffc00f08947 */ /* 0x008fea000383ffff */
[----:B------:R-:W-:Y:S05]  /*a380*/  BRA `(.L_x_27) ;  /* 0xffffff7800b87947 */ /* 0x000fea000383ffff */
.L_x_35:
[----:B-1----:R-:W-:-:S07]  /*a390*/  MOV R0, UR17 ;  /* 0x0000001100007c02 */ /* 0x002fce0008000f00 */
.L_x_151:
[----:B-1----:R1:W2:Y:S02]  /*a3a0*/  SYNCS.PHASECHK.TRANS64.TRYWAIT P0, [R0+URZ+0xa0], R3 ;  /* 0x0000a003000075a7 */ /* 0x0022a400080011ff */
[----:B--2---:R-:W-:Y:S05]  /*a3b0*/  @!P0 NANOSLEEP.SYNCS 0x989680 ;  /* 0x009896800000895d */ /* 0x004fea0003900000 */
[----:B------:R-:W2:Y:S02]  /*a3c0*/  @!P0 SYNCS.PHASECHK.TRANS64 P0, [R0+URZ+0xa0], R3 ;  /* 0x0000a003000085a7 */ /* 0x000ea400080010ff */
[----:B--2---:R-:W-:Y:S05]  /*a3d0*/  @!P0 BRA `(.L_x_151) ;  /* 0xfffffffc00f08947 */ /* 0x004fea000383ffff */
[----:B------:R-:W-:Y:S05]  /*a3e0*/  BRA `(.L_x_34) ;  /* 0xffffff7c00787947 */ /* 0x000fea000383ffff */
.L_x_40:
[----:B-1----:R1:W2:Y:S02]  /*a3f0*/  SYNCS.PHASECHK.TRANS64.TRYWAIT P0, [R3+URZ+0x190], R0 ;  /* 0x00019000030075a7 */ /* 0x0022a400080011ff */
[----:B--2---:R-:W-:Y:S05]  /*a400*/  @!P0 NANOSLEEP.SYNCS 0x989680 ;  /* 0x009896800000895d */ /* 0x004fea0003900000 */
[----:B------:R-:W2:Y:S02]  /*a410*/  @!P0 SYNCS.PHASECHK.TRANS64 P0, [R3+URZ+0x190], R0 ;  /* 0x00019000030085a7 */ /* 0x000ea400080010ff */
[----:B--2---:R-:W-:Y:S05]  /*a420*/  @!P0 BRA `(.L_x_40) ;  /* 0xfffffffc00f08947 */ /* 0x004fea000383ffff */
[----:B------:R-:W-:Y:S05]  /*a430*/  BRA `(.L_x_152) ;  /* 0xffffff8000207947 */ /* 0x000fea000383ffff */
.L_x_44:
[----:B------:R-:W-:-:S07]  /*a440*/  MOV R0, UR4 ;  /* 0x0000000400007c02 */ /* 0x000fce0008000f00 */
.L_x_153:
[----:B-1----:R1:W2:Y:S02]  /*a450*/  SYNCS.PHASECHK.TRANS64.TRYWAIT P0, [R0+URZ], R2 ;  /* 0x00000002000075a7 */ /* 0x0022a400080011ff */
[----:B--2---:R-:W-:Y:S05]  /*a460*/  @!P0 NANOSLEEP.SYNCS 0x989680 ;  /* 0x009896800000895d */ /* 0x004fea0003900000 */
[----:B------:R-:W2:Y:S02]  /*a470*/  @!P0 SYNCS.PHASECHK.TRANS64 P0, [R0+URZ], R2 ;  /* 0x00000002000085a7 */ /* 0x000ea400080010ff */
[----:B--2---:R-:W-:Y:S05]  /*a480*/  @!P0 BRA `(.L_x_153) ;  /* 0xfffffffc00f08947 */ /* 0x004fea000383ffff */
[----:B------:R-:W-:Y:S05]  /*a490*/  BRA `(.L_x_154) ;  /* 0xffffff8400c87947 */ /* 0x000fea000383ffff */
.L_x_45:
[----:B------:R-:W-:-:S07]  /*a4a0*/  MOV R0, UR5 ;  /* 0x0000000500007c02 */ /* 0x000fce0008000f00 */
.L_x_155:
[----:B-1----:R1:W2:Y:S02]  /*a4b0*/  SYNCS.PHASECHK.TRANS64.TRYWAIT P0, [R0+URZ], R3 ;  /* 0x00000003000075a7 */ /* 0x0022a400080011ff */
[----:B--2---:R-:W-:Y:S05]  /*a4c0*/  @!P0 NANOSLEEP.SYNCS 0x989680 ;  /* 0x009896800000895d */ /* 0x004fea0003900000 */
[----:B------:R-:W2:Y:S02]  /*a4d0*/  @!P0 SYNCS.PHASECHK.TRANS64 P0, [R0+URZ], R3 ;  /* 0x00000003000085a7 */ /* 0x000ea400080010ff */
[----:B--2---:R-:W-:Y:S05]  /*a4e0*/  @!P0 BRA `(.L_x_155) ;  /* 0xfffffffc00f08947 */ /* 0x004fea000383ffff */
[----:B------:R-:W-:Y:S05]  /*a4f0*/  BRA `(.L_x_156) ;  /* 0xffffff8400d47947 */ /* 0x000fea000383ffff */
.L_x_46:
[----:B------:R-:W-:-:S07]  /*a500*/  MOV R0, UR5 ;  /* 0x0000000500007c02 */ /* 0x000fce0008000f00 */
.L_x_157:
[----:B-1----:R1:W2:Y:S02]  /*a510*/  SYNCS.PHASECHK.TRANS64.TRYWAIT P0, [R0+URZ], R3 ;  /* 0x00000003000075a7 */ /* 0x0022a400080011ff */
[----:B--2---:R-:W-:Y:S05]  /*a520*/  @!P0 NANOSLEEP.SYNCS 0x989680 ;  /* 0x009896800000895d */ /* 0x004fea0003900000 */
[----:B------:R-:W2:Y:S02]  /*a530*/  @!P0 SYNCS.PHASECHK.TRANS64 P0, [R0+URZ], R3 ;  /* 0x00000003000085a7 */ /* 0x000ea400080010ff */
[----:B--2---:R-:W-:Y:S05]  /*a540*/  @!P0 BRA `(.L_x_157) ;  /* 0xfffffffc00f08947 */ /* 0x004fea000383ffff */
[----:B------:R-:W-:Y:S05]  /*a550*/  BRA `(.L_x_158) ;  /* 0xffffff8400e07947 */ /* 0x000fea000383ffff */
.L_x_47:
[----:B------:R-:W-:-:S07]  /*a560*/  MOV R0, UR5 ;  /* 0x0000000500007c02 */ /* 0x000fce0008000f00 */
.L_x_159:
[----:B-1----:R1:W2:Y:S02]  /*a570*/  SYNCS.PHASECHK.TRANS64.TRYWAIT P0, [R0+URZ], R3 ;  /* 0x00000003000075a7 */ /* 0x0022a400080011ff */
[----:B--2---:R-:W-:Y:S05]  /*a580*/  @!P0 NANOSLEEP.SYNCS 0x989680 ;  /* 0x009896800000895d */ /* 0x004fea0003900000 */
[----:B------:R-:W2:Y:S02]  /*a590*/  @!P0 SYNCS.PHASECHK.TRANS64 P0, [R0+URZ], R3 ;  /* 0x00000003000085a7 */ /* 0x000ea400080010ff */
[----:B--2---:R-:W-:Y:S05]  /*a5a0*/  @!P0 BRA `(.L_x_159) ;  /* 0xfffffffc00f08947 */ /* 0x004fea000383ffff */
[----:B------:R-:W-:Y:S05]  /*a5b0*/  BRA `(.L_x_160) ;  /* 0xffffff8400ec7947 */ /* 0x000fea000383ffff */
.L_x_48:
[----:B------:R-:W-:-:S07]  /*a5c0*/  MOV R0, UR5 ;  /* 0x0000000500007c02 */ /* 0x000fce0008000f00 */
.L_x_161:
[----:B-1----:R1:W2:Y:S02]  /*a5d0*/  SYNCS.PHASECHK.TRANS64.TRYWAIT P0, [R0+URZ], R3 ;  /* 0x00000003000075a7 */ /* 0x0022a400080011ff */
[----:B--2---:R-:W-:Y:S05]  /*a5e0*/  @!P0 NANOSLEEP.SYNCS 0x989680 ;  /* 0x009896800000895d */ /* 0x004fea0003900000 */
[----:B------:R-:W2:Y:S02]  /*a5f0*/  @!P0 SYNCS.PHASECHK.TRANS64 P0, [R0+URZ], R3 ;  /* 0x00000003000085a7 */ /* 0x000ea400080010ff */
[----:B--2---:R-:W-:Y:S05]  /*a600*/  @!P0 BRA `(.L_x_161) ;  /* 0xfffffffc00f08947 */ /* 0x004fea000383ffff */
[----:B------:R-:W-:Y:S05]  /*a610*/  BRA `(.L_x_162) ;  /* 0xffffff8400f87947 */ /* 0x000fea000383ffff */
.L_x_49:
[----:B------:R-:W-:-:S07]  /*a620*/  MOV R0, UR5 ;  /* 0x0000000500007c02 */ /* 0x000fce0008000f00 */
.L_x_163:
[----:B-1----:R1:W2:Y:S02]  /*a630*/  SYNCS.PHASECHK.TRANS64.TRYWAIT P0, [R0+URZ], R3 ;  /* 0x00000003000075a7 */ /* 0x0022a400080011ff */
[----:B--2---:R-:W-:Y:S05]  /*a640*/  @!P0 NANOSLEEP.SYNCS 0x989680 ;  /* 0x009896800000895d */ /* 0x004fea0003900000 */
[----:B------:R-:W2:Y:S02]  /*a650*/  @!P0 SYNCS.PHASECHK.TRANS64 P0, [R0+URZ], R3 ;  /* 0x00000003000085a7 */ /* 0x000ea400080010ff */
[----:B--2---:R-:W-:Y:S05]  /*a660*/  @!P0 BRA `(.L_x_163) ;  /* 0xfffffffc00f08947 */ /* 0x004fea000383ffff */
[----:B------:R-:W-:Y:S05]  /*a670*/  BRA `(.L_x_164) ;  /* 0xffffff8800047947 */ /* 0x000fea000383ffff */
.L_x_50:
[----:B------:R-:W-:-:S07]  /*a680*/  MOV R0, UR5 ;  /* 0x0000000500007c02 */ /* 0x000fce0008000f00 */
.L_x_165:
[----:B-1----:R1:W2:Y:S02]  /*a690*/  SYNCS.PHASECHK.TRANS64.TRYWAIT P0, [R0+URZ], R3 ;  /* 0x00000003000075a7 */ /* 0x0022a400080011ff */
[----:B--2---:R-:W-:Y:S05]  /*a6a0*/  @!P0 NANOSLEEP.SYNCS 0x989680 ;  /* 0x009896800000895d */ /* 0x004fea0003900000 */
[----:B------:R-:W2:Y:S02]  /*a6b0*/  @!P0 SYNCS.PHASECHK.TRANS64 P0, [R0+URZ], R3 ;  /* 0x00000003000085a7 */ /* 0x000ea400080010ff */
[----:B--2---:R-:W-:Y:S05]  /*a6c0*/  @!P0 BRA `(.L_x_165) ;  /* 0xfffffffc00f08947 */ /* 0x004fea000383ffff */
[----:B------:R-:W-:Y:S05]  /*a6d0*/  BRA `(.L_x_166) ;  /* 0xffffff8800107947 */ /* 0x000fea000383ffff */
.L_x_51:
[----:B------:R-:W-:-:S07]  /*a6e0*/  MOV R0, UR5 ;  /* 0x0000000500007c02 */ /* 0x000fce0008000f00 */
.L_x_167:
[----:B-1----:R1:W2:Y:S02]  /*a6f0*/  SYNCS.PHASECHK.TRANS64.TRYWAIT P0, [R0+URZ], R3 ;  /* 0x00000003000075a7 */ /* 0x0022a400080011ff */
[----:B--2---:R-:W-:Y:S05]  /*a700*/  @!P0 NANOSLEEP.SYNCS 0x989680 ;  /* 0x009896800000895d */ /* 0x004fea0003900000 */
[----:B------:R-:W2:Y:S02]  /*a710*/  @!P0 SYNCS.PHASECHK.TRANS64 P0, [R0+URZ], R3 ;  /* 0x00000003000085a7 */ /* 0x000ea400080010ff */
[----:B--2---:R-:W-:Y:S05]  /*a720*/  @!P0 BRA `(.L_x_167) ;  /* 0xfffffffc00f08947 */ /* 0x004fea000383ffff */
[----:B------:R-:W-:Y:S05]  /*a730*/  BRA `(.L_x_168) ;  /* 0xffffff88001c7947 */ /* 0x000fea000383ffff */
.L_x_52:
[----:B------:R-:W-:-:S07]  /*a740*/  MOV R0, UR5 ;  /* 0x0000000500007c02 */ /* 0x000fce0008000f00 */
.L_x_169:
[----:B-1----:R1:W2:Y:S02]  /*a750*/  SYNCS.PHASECHK.TRANS64.TRYWAIT P0, [R0+URZ], R3 ;  /* 0x00000003000075a7 */ /* 0x0022a400080011ff */
[----:B--2---:R-:W-:Y:S05]  /*a760*/  @!P0 NANOSLEEP.SYNCS 0x989680 ;  /* 0x009896800000895d */ /* 0x004fea0003900000 */
[----:B------:R-:W2:Y:S02]  /*a770*/  @!P0 SYNCS.PHASECHK.TRANS64 P0, [R0+URZ], R3 ;  /* 0x00000003000085a7 */ /* 0x000ea400080010ff */
[----:B--2---:R-:W-:Y:S05]  /*a780*/  @!P0 BRA `(.L_x_169) ;  /* 0xfffffffc00f08947 */ /* 0x004fea000383ffff */
[----:B------:R-:W-:Y:S05]  /*a790*/  BRA `(.L_x_170) ;  /* 0xffffff8800287947 */ /* 0x000fea000383ffff */
.L_x_53:
[----:B------:R-:W-:-:S07]  /*a7a0*/  MOV R0, UR5 ;  /* 0x0000000500007c02 */ /* 0x000fce0008000f00 */
.L_x_171:
[----:B-1----:R1:W2:Y:S02]  /*a7b0*/  SYNCS.PHASECHK.TRANS64.TRYWAIT P0, [R0+URZ], R3 ;  /* 0x00000003000075a7 */ /* 0x0022a400080011ff */
[----:B--2---:R-:W-:Y:S05]  /*a7c0*/  @!P0 NANOSLEEP.SYNCS 0x989680 ;  /* 0x009896800000895d */ /* 0x004fea0003900000 */
[----:B------:R-:W2:Y:S02]  /*a7d0*/  @!P0 SYNCS.PHASECHK.TRANS64 P0, [R0+URZ], R3 ;  /* 0x00000003000085a7 */ /* 0x000ea400080010ff */
[----:B--2---:R-:W-:Y:S05]  /*a7e0*/  @!P0 BRA `(.L_x_171) ;  /* 0xfffffffc00f08947 */ /* 0x004fea000383ffff */
[----:B------:R-:W-:Y:S05]  /*a7f0*/  BRA `(.L_x_172) ;  /* 0xffffff8800347947 */ /* 0x000fea000383ffff */
.L_x_54:
[----:B------:R-:W-:-:S07]  /*a800*/  MOV R0, UR5 ;  /* 0x0000000500007c02 */ /* 0x000fce0008000f00 */
.L_x_173:
[----:B-1----:R1:W2:Y:S02]  /*a810*/  SYNCS.PHASECHK.TRANS64.TRYWAIT P0, [R0+URZ], R3 ;  /* 0x00000003000075a7 */ /* 0x0022a400080011ff */
[----:B--2---:R-:W-:Y:S05]  /*a820*/  @!P0 NANOSLEEP.SYNCS 0x989680 ;  /* 0x009896800000895d */ /* 0x004fea0003900000 */
[----:B------:R-:W2:Y:S02]  /*a830*/  @!P0 SYNCS.PHASECHK.TRANS64 P0, [R0+URZ], R3 ;  /* 0x00000003000085a7 */ /* 0x000ea400080010ff */
[----:B--2---:R-:W-:Y:S05]  /*a840*/  @!P0 BRA `(.L_x_173) ;  /* 0xfffffffc00f08947 */ /* 0x004fea000383ffff */
[----:B------:R-:W-:Y:S05]  /*a850*/  BRA `(.L_x_174) ;  /* 0xffffff8800407947 */ /* 0x000fea000383ffff */
.L_x_55:
[----:B------:R-:W-:-:S07]  /*a860*/  MOV R0, UR5 ;  /* 0x0000000500007c02 */ /* 0x000fce0008000f00 */
.L_x_175:
[----:B-1----:R1:W2:Y:S02]  /*a870*/  SYNCS.PHASECHK.TRANS64.TRYWAIT P0, [R0+URZ], R3 ;  /* 0x00000003000075a7 */ /* 0x0022a400080011ff */
[----:B--2---:R-:W-:Y:S05]  /*a880*/  @!P0 NANOSLEEP.SYNCS 0x989680 ;  /* 0x009896800000895d */ /* 0x004fea0003900000 */
[----:B------:R-:W2:Y:S02]  /*a890*/  @!P0 SYNCS.PHASECHK.TRANS64 P0, [R0+URZ], R3 ;  /* 0x00000003000085a7 */ /* 0x000ea400080010ff */
[----:B--2---:R-:W-:Y:S05]  /*a8a0*/  @!P0 BRA `(.L_x_175) ;  /* 0xfffffffc00f08947 */ /* 0x004fea000383ffff */
[----:B------:R-:W-:Y:S05]  /*a8b0*/  BRA `(.L_x_176) ;  /* 0xffffff88004c7947 */ /* 0x000fea000383ffff */
.L_x_56:
[----:B------:R-:W-:-:S07]  /*a8c0*/  MOV R0, UR5 ;  /* 0x0000000500007c02 */ /* 0x000fce0008000f00 */
.L_x_177:
[----:B-1----:R1:W2:Y:S02]  /*a8d0*/  SYNCS.PHASECHK.TRANS64.TRYWAIT P0, [R0+URZ], R3 ;  /* 0x00000003000075a7 */ /* 0x0022a400080011ff */
[----:B--2---:R-:W-:Y:S05]  /*a8e0*/  @!P0 NANOSLEEP.SYNCS 0x989680 ;  /* 0x009896800000895d */ /* 0x004fea0003900000 */
[----:B------:R-:W2:Y:S02]  /*a8f0*/  @!P0 SYNCS.PHASECHK.TRANS64 P0, [R0+URZ], R3 ;  /* 0x00000003000085a7 */ /* 0x000ea400080010ff */
[----:B--2---:R-:W-:Y:S05]  /*a900*/  @!P0 BRA `(.L_x_177) ;  /* 0xfffffffc00f08947 */ /* 0x004fea000383ffff */
[----:B------:R-:W-:Y:S05]  /*a910*/  BRA `(.L_x_178) ;  /* 0xffffff8800587947 */ /* 0x000fea000383ffff */
.L_x_57:
[----:B------:R-:W-:-:S07]  /*a920*/  MOV R0, UR5 ;  /* 0x0000000500007c02 */ /* 0x000fce0008000f00 */
.L_x_179:
[----:B-1----:R1:W2:Y:S02]  /*a930*/  SYNCS.PHASECHK.TRANS64.TRYWAIT P0, [R0+URZ], R3 ;  /* 0x00000003000075a7 */ /* 0x0022a400080011ff */
[----:B--2---:R-:W-:Y:S05]  /*a940*/  @!P0 NANOSLEEP.SYNCS 0x989680 ;  /* 0x009896800000895d */ /* 0x004fea0003900000 */
[----:B------:R-:W2:Y:S02]  /*a950*/  @!P0 SYNCS.PHASECHK.TRANS64 P0, [R0+URZ], R3 ;  /* 0x00000003000085a7 */ /* 0x000ea400080010ff */
[----:B--2---:R-:W-:Y:S05]  /*a960*/  @!P0 BRA `(.L_x_179) ;  /* 0xfffffffc00f08947 */ /* 0x004fea000383ffff */
[----:B------:R-:W-:Y:S05]  /*a970*/  BRA `(.L_x_180) ;  /* 0xffffff8800647947 */ /* 0x000fea000383ffff */
.L_x_58:
[----:B------:R-:W-:-:S07]  /*a980*/  MOV R0, UR5 ;  /* 0x0000000500007c02 */ /* 0x000fce0008000f00 */
.L_x_181:
[----:B-1----:R1:W2:Y:S02]  /*a990*/  SYNCS.PHASECHK.TRANS64.TRYWAIT P0, [R0+URZ], R3 ;  /* 0x00000003000075a7 */ /* 0x0022a400080011ff */
[----:B--2---:R-:W-:Y:S05]  /*a9a0*/  @!P0 NANOSLEEP.SYNCS 0x989680 ;  /* 0x009896800000895d */ /* 0x004fea0003900000 */
[----:B------:R-:W2:Y:S02]  /*a9b0*/  @!P0 SYNCS.PHASECHK.TRANS64 P0, [R0+URZ], R3 ;  /* 0x00000003000085a7 */ /* 0x000ea400080010ff */
[----:B--2---:R-:W-:Y:S05]  /*a9c0*/  @!P0 BRA `(.L_x_181) ;  /* 0xfffffffc00f08947 */ /* 0x004fea000383ffff */
[----:B------:R-:W-:Y:S05]  /*a9d0*/  BRA `(.L_x_182) ;  /* 0xffffff8800707947 */ /* 0x000fea000383ffff */
.L_x_59:
[----:B------:R-:W-:-:S07]  /*a9e0*/  MOV R0, UR5 ;  /* 0x0000000500007c02 */ /* 0x000fce0008000f00 */
.L_x_183:
[----:B-1----:R1:W2:Y:S02]  /*a9f0*/  SYNCS.PHASECHK.TRANS64.TRYWAIT P0, [R0+URZ], R3 ;  /* 0x00000003000075a7 */ /* 0x0022a400080011ff */
[----:B--2---:R-:W-:Y:S05]  /*aa00*/  @!P0 NANOSLEEP.SYNCS 0x989680 ;  /* 0x009896800000895d */ /* 0x004fea0003900000 */
[----:B------:R-:W2:Y:S02]  /*aa10*/  @!P0 SYNCS.PHASECHK.TRANS64 P0, [R0+URZ], R3 ;  /* 0x00000003000085a7 */ /* 0x000ea400080010ff */
[----:B--2---:R-:W-:Y:S05]  /*aa20*/  @!P0 BRA `(.L_x_183) ;  /* 0xfffffffc00f08947 */ /* 0x004fea000383ffff */
[----:B------:R-:W-:Y:S05]  /*aa30*/  BRA `(.L_x_184) ;  /* 0xffffff88007c7947 */ /* 0x000fea000383ffff */
.L_x_60:
[----:B------:R-:W-:-:S07]  /*aa40*/  MOV R0, UR5 ;  /* 0x0000000500007c02 */ /* 0x000fce0008000f00 */
.L_x_185:
[----:B-1----:R1:W2:Y:S02]  /*aa50*/  SYNCS.PHASECHK.TRANS64.TRYWAIT P0, [R0+URZ], R3 ;  /* 0x00000003000075a7 */ /* 0x0022a400080011ff */
[----:B--2---:R-:W-:Y:S05]  /*aa60*/  @!P0 NANOSLEEP.SYNCS 0x989680 ;  /* 0x009896800000895d */ /* 0x004fea0003900000 */
[----:B------:R-:W2:Y:S02]  /*aa70*/  @!P0 SYNCS.PHASECHK.TRANS64 P0, [R0+URZ], R3 ;  /* 0x00000003000085a7 */ /* 0x000ea400080010ff */
[----:B--2---:R-:W-:Y:S05]  /*aa80*/  @!P0 BRA `(.L_x_185) ;  /* 0xfffffffc00f08947 */ /* 0x004fea000383ffff */
[----:B------:R-:W-:Y:S05]  /*aa90*/  BRA `(.L_x_186) ;  /* 0xffffff8800887947 */ /* 0x000fea000383ffff */
.L_x_61:
[----:B------:R-:W-:-:S07]  /*aaa0*/  MOV R0, UR5 ;  /* 0x0000000500007c02 */ /* 0x000fce0008000f00 */
.L_x_187:
[----:B-1----:R1:W2:Y:S02]  /*aab0*/  SYNCS.PHASECHK.TRANS64.TRYWAIT P0, [R0+URZ], R3 ;  /* 0x00000003000075a7 */ /* 0x0022a400080011ff */
[----:B--2---:R-:W-:Y:S05]  /*aac0*/  @!P0 NANOSLEEP.SYNCS 0x989680 ;  /* 0x009896800000895d */ /* 0x004fea0003900000 */
[----:B------:R-:W2:Y:S02]  /*aad0*/  @!P0 SYNCS.PHASECHK.TRANS64 P0, [R0+URZ], R3 ;  /* 0x00000003000085a7 */ /* 0x000ea400080010ff */
[----:B--2---:R-:W-:Y:S05]  /*aae0*/  @!P0 BRA `(.L_x_187) ;  /* 0xfffffffc00f08947 */ /* 0x004fea000383ffff */
[----:B------:R-:W-:Y:S05]  /*aaf0*/  BRA `(.L_x_188) ;  /* 0xffffff8800947947 */ /* 0x000fea000383ffff */
.L_x_62:
[----:B------:R-:W-:-:S07]  /*ab00*/  MOV R0, UR5 ;  /* 0x0000000500007c02 */ /* 0x000fce0008000f00 */
.L_x_189:
[----:B-1----:R1:W2:Y:S02]  /*ab10*/  SYNCS.PHASECHK.TRANS64.TRYWAIT P0, [R0+URZ], R3 ;  /* 0x00000003000075a7 */ /* 0x0022a400080011ff */
[----:B--2---:R-:W-:Y:S05]  /*ab20*/  @!P0 NANOSLEEP.SYNCS 0x989680 ;  /* 0x009896800000895d */ /* 0x004fea0003900000 */
[----:B------:R-:W2:Y:S02]  /*ab30*/  @!P0 SYNCS.PHASECHK.TRANS64 P0, [R0+URZ], R3 ;  /* 0x00000003000085a7 */ /* 0x000ea400080010ff */
[----:B--2---:R-:W-:Y:S05]  /*ab40*/  @!P0 BRA `(.L_x_189) ;  /* 0xfffffffc00f08947 */ /* 0x004fea000383ffff */
[----:B------:R-:W-:Y:S05]  /*ab50*/  BRA `(.L_x_190) ;  /* 0xffffff8800a07947 */ /* 0x000fea000383ffff */
.L_x_65:
[----:B--2---:R2:W3:Y:S02]  /*ab60*/  SYNCS.PHASECHK.TRANS64.TRYWAIT P0, [R2+URZ+0x1f0], R4 ;  /* 0x0001f004020075a7 */ /* 0x0044e400080011ff */
[----:B---3--:R-:W-:Y:S05]  /*ab70*/  @!P0 NANOSLEEP.SYNCS 0x989680 ;  /* 0x009896800000895d */ /* 0x008fea0003900000 */
[----:B------:R-:W3:Y:S02]  /*ab80*/  @!P0 SYNCS.PHASECHK.TRANS64 P0, [R2+URZ+0x1f0], R4 ;  /* 0x0001f004020085a7 */ /* 0x000ee400080010ff */
[----:B---3--:R-:W-:Y:S05]  /*ab90*/  @!P0 BRA `(.L_x_65) ;  /* 0xfffffffc00f08947 */ /* 0x008fea000383ffff */
[----:B------:R-:W-:Y:S05]  /*aba0*/  BRA `(.L_x_191) ;  /* 0xffffff8800fc7947 */ /* 0x000fea000383ffff */
.L_x_66:
[----:B------:R-:W-:-:S07]  /*abb0*/  MOV R2, UR4 ;  /* 0x0000000400027c02 */ /* 0x000fce0008000f00 */
.L_x_192:
[----:B--2---:R2:W3:Y:S02]  /*abc0*/  SYNCS.PHASECHK.TRANS64.TRYWAIT P0, [R2+URZ+0x1a0], R5 ;  /* 0x0001a005020075a7 */ /* 0x0044e400080011ff */
[----:B---3--:R-:W-:Y:S05]  /*abd0*/  @!P0 NANOSLEEP.SYNCS 0x989680 ;  /* 0x009896800000895d */ /* 0x008fea0003900000 */
[----:B------:R-:W3:Y:S02]  /*abe0*/  @!P0 SYNCS.PHASECHK.TRANS64 P0, [R2+URZ+0x1a0], R5 ;  /* 0x0001a005020085a7 */ /* 0x000ee400080010ff */
[----:B---3--:R-:W-:Y:S05]  /*abf0*/  @!P0 BRA `(.L_x_192) ;  /* 0xfffffffc00f08947 */ /* 0x008fea000383ffff */
[----:B------:R-:W-:Y:S05]  /*ac00*/  BRA `(.L_x_193) ;  /* 0xffffff8c000c7947 */ /* 0x000fea000383ffff */
.L_x_67:
[----:B--2---:R2:W3:Y:S02]  /*ac10*/  SYNCS.PHASECHK.TRANS64.TRYWAIT P1, [R2+URZ+0x190], R4 ;  /* 0x00019004020075a7 */ /* 0x0044e400080211ff */
[----:B---3--:R-:W-:Y:S05]  /*ac20*/  @!P1 NANOSLEEP.SYNCS 0x989680 ;  /* 0x009896800000995d */ /* 0x008fea0003900000 */
[----:B------:R-:W3:Y:S02]  /*ac30*/  @!P1 SYNCS.PHASECHK.TRANS64 P1, [R2+URZ+0x190], R4 ;  /* 0x00019004020095a7 */ /* 0x000ee400080210ff */
[----:B---3--:R-:W-:Y:S05]  /*ac40*/  @!P1 BRA `(.L_x_67) ;  /* 0xfffffffc00f09947 */ /* 0x008fea000383ffff */
[----:B------:R-:W-:Y:S05]  /*ac50*/  BRA `(.L_x_194) ;  /* 0xffffff8c003c7947 */ /* 0x000fea000383ffff */
.L_x_70:
[----:B------:R-:W-:-:S07]  /*ac60*/  MOV R0, UR4 ;  /* 0x0000000400007c02 */ /* 0x000fce0008000f00 */
.L_x_195:
[----:B--2---:R2:W3:Y:S02]  /*ac70*/  SYNCS.PHASECHK.TRANS64.TRYWAIT P0, [R0+URZ+0x1a0], R2 ;  /* 0x0001a002000075a7 */ /* 0x0044e400080011ff */
[----:B---3--:R-:W-:Y:S05]  /*ac80*/  @!P0 NANOSLEEP.SYNCS 0x989680 ;  /* 0x009896800000895d */ /* 0x008fea0003900000 */
[----:B------:R-:W3:Y:S02]  /*ac90*/  @!P0 SYNCS.PHASECHK.TRANS64 P0, [R0+URZ+0x1a0], R2 ;  /* 0x0001a002000085a7 */ /* 0x000ee400080010ff */
[----:B---3--:R-:W-:Y:S05]  /*aca0*/  @!P0 BRA `(.L_x_195) ;  /* 0xfffffffc00f08947 */ /* 0x008fea000383ffff */
[----:B------:R-:W-:Y:S05]  /*acb0*/  BRA `(.L_x_69) ;  /* 0xffffff8c00907947 */ /* 0x000fea000383ffff */
.L_x_77:
[----:B-1----:R1:W2:Y:S02]  /*acc0*/  SYNCS.PHASECHK.TRANS64.TRYWAIT P1, [R0+URZ+0x190], R2 ;  /* 0x00019002000075a7 */ /* 0x0022a400080211ff */
[----:B--2---:R-:W-:Y:S05]  /*acd0*/  @!P1 NANOSLEEP.SYNCS 0x989680 ;  /* 0x009896800000995d */ /* 0x004fea0003900000 */
[----:B------:R-:W2:Y:S02]  /*ace0*/  @!P1 SYNCS.PHASECHK.TRANS64 P1, [R0+URZ+0x190], R2 ;  /* 0x00019002000095a7 */ /* 0x000ea400080210ff */
[----:B--2---:R-:W-:Y:S05]  /*acf0*/  @!P1 BRA `(.L_x_77) ;  /* 0xfffffffc00f09947 */ /* 0x004fea000383ffff */
[----:B------:R-:W-:Y:S05]  /*ad00*/  BRA `(.L_x_196) ;  /* 0xffffff9000ec7947 */ /* 0x000fea000383ffff */
.L_x_78:
[----:B------:R-:W-:-:S07]  /*ad10*/  MOV R2, UR19 ;  /* 0x0000001300027c02 */ /* 0x000fce0008000f00 */
.L_x_197:
[----:B-1----:R1:W2:Y:S02]  /*ad20*/  SYNCS.PHASECHK.TRANS64.TRYWAIT P0, [R2+URZ+0x1d0], R0 ;  /* 0x0001d000020075a7 */ /* 0x0022a400080011ff */
[----:B--2---:R-:W-:Y:S05]  /*ad30*/  @!P0 NANOSLEEP.SYNCS 0x989680 ;  /* 0x009896800000895d */ /* 0x004fea0003900000 */
[----:B------:R-:W2:Y:S02]  /*ad40*/  @!P0 SYNCS.PHASECHK.TRANS64 P0, [R2+URZ+0x1d0], R0 ;  /* 0x0001d000020085a7 */ /* 0x000ea400080010ff */
[----:B--2---:R-:W-:Y:S05]  /*ad50*/  @!P0 BRA `(.L_x_197) ;  /* 0xfffffffc00f08947 */ /* 0x004fea000383ffff */
[----:B------:R-:W-:Y:S05]  /*ad60*/  BRA `(.L_x_198) ;  /* 0xffffff9400207947 */ /* 0x000fea000383ffff */
.L_x_81:
[----:B------:R-:W-:Y:S07]  /*ad70*/  MOV R0, UR6 ;  /* 0x0000000600007c02 */ /* 0x000fee0008000f00 */
.L_x_199:
[----:B-1----:R1:W2:Y:S02]  /*ad80*/  SYNCS.PHASECHK.TRANS64.TRYWAIT P0, [R0+URZ], R2 ;  /* 0x00000002000075a7 */ /* 0x0022a400080011ff */
[----:B--2---:R-:W-:Y:S05]  /*ad90*/  @!P0 NANOSLEEP.SYNCS 0x989680 ;  /* 0x009896800000895d */ /* 0x004fea0003900000 */
[----:B------:R-:W2:Y:S02]  /*ada0*/  @!P0 SYNCS.PHASECHK.TRANS64 P0, [R0+URZ], R2 ;  /* 0x00000002000085a7 */ /* 0x000ea400080010ff */
[----:B--2---:R-:W-:Y:S05]  /*adb0*/  @!P0 BRA `(.L_x_199) ;  /* 0xfffffffc00f08947 */ /* 0x004fea000383ffff */
[----:B------:R-:W-:Y:S05]  /*adc0*/  BRA `(.L_x_80) ;  /* 0xffffff9400587947 */ /* 0x000fea000383ffff */
.L_x_84:
[----:B------:R-:W-:-:S07]  /*add0*/  MOV R0, UR4 ;  /* 0x0000000400007c02 */ /* 0x000fce0008000f00 */
.L_x_200:
[----:B--2---:R2:W4:Y:S02]  /*ade0*/  SYNCS.PHASECHK.TRANS64.TRYWAIT P0, [R0+URZ], R2 ;  /* 0x00000002000075a7 */ /* 0x00452400080011ff */
[----:B----4-:R-:W-:Y:S05]  /*adf0*/  @!P0 NANOSLEEP.SYNCS 0x989680 ;  /* 0x009896800000895d */ /* 0x010fea0003900000 */
[----:B------:R-:W4:Y:S02]  /*ae00*/  @!P0 SYNCS.PHASECHK.TRANS64 P0, [R0+URZ], R2 ;  /* 0x00000002000085a7 */ /* 0x000f2400080010ff */
[----:B----4-:R-:W-:Y:S05]  /*ae10*/  @!P0 BRA `(.L_x_200) ;  /* 0xfffffffc00f08947 */ /* 0x010fea000383ffff */
[----:B------:R-:W-:Y:S05]  /*ae20*/  BRA `(.L_x_201) ;  /* 0xffffff9400f87947 */ /* 0x000fea000383ffff */
.L_x_85:
[----:B------:R-:W-:-:S07]  /*ae30*/  MOV R0, UR5 ;  /* 0x0000000500007c02 */ /* 0x000fce0008000f00 */
.L_x_202:
[----:B-1----:R1:W2:Y:S02]  /*ae40*/  SYNCS.PHASECHK.TRANS64.TRYWAIT P0, [R0+URZ], R3 ;  /* 0x00000003000075a7 */ /* 0x0022a400080011ff */
[----:B--2---:R-:W-:Y:S05]  /*ae50*/  @!P0 NANOSLEEP.SYNCS 0x989680 ;  /* 0x009896800000895d */ /* 0x004fea0003900000 */
[----:B------:R-:W2:Y:S02]  /*ae60*/  @!P0 SYNCS.PHASECHK.TRANS64 P0, [R0+URZ], R3 ;  /* 0x00000003000085a7 */ /* 0x000ea400080010ff */
[----:B--2---:R-:W-:Y:S05]  /*ae70*/  @!P0 BRA `(.L_x_202) ;  /* 0xfffffffc00f08947 */ /* 0x004fea000383ffff */
[----:B------:R-:W-:Y:S05]  /*ae80*/  BRA `(.L_x_203) ;  /* 0xffffff9800047947 */ /* 0x000fea000383ffff */
.L_x_86:
[----:B------:R-:W-:-:S07]  /*ae90*/  MOV R0, UR5 ;  /* 0x0000000500007c02 */ /* 0x000fce0008000f00 */
.L_x_204:
[----:B-1----:R1:W2:Y:S02]  /*aea0*/  SYNCS.PHASECHK.TRANS64.TRYWAIT P0, [R0+URZ], R3 ;  /* 0x00000003000075a7 */ /* 0x0022a400080011ff */
[----:B--2---:R-:W-:Y:S05]  /*aeb0*/  @!P0 NANOSLEEP.SYNCS 0x989680 ;  /* 0x009896800000895d */ /* 0x004fea0003900000 */
[----:B------:R-:W2:Y:S02]  /*aec0*/  @!P0 SYNCS.PHASECHK.TRANS64 P0, [R0+URZ], R3 ;  /* 0x00000003000085a7 */ /* 0x000ea400080010ff */
[----:B--2---:R-:W-:Y:S05]  /*aed0*/  @!P0 BRA `(.L_x_204) ;  /* 0xfffffffc00f08947 */ /* 0x004fea000383ffff */
[----:B------:R-:W-:Y:S05]  /*aee0*/  BRA `(.L_x_205) ;  /* 0xffffff9800107947 */ /* 0x000fea000383ffff */
.L_x_87:
[----:B-1----:R-:W-:-:S07]  /*aef0*/  MOV R0, UR4 ;  /* 0x0000000400007c02 */ /* 0x002fce0008000f00 */
.L_x_206:
[----:B-1----:R1:W2:Y:S02]  /*af00*/  SYNCS.PHASECHK.TRANS64.TRYWAIT P0, [R0+URZ], R2 ;  /* 0x00000002000075a7 */ /* 0x0022a400080011ff */
[----:B--2---:R-:W-:Y:S05]  /*af10*/  @!P0 NANOSLEEP.SYNCS 0x989680 ;  /* 0x009896800000895d */ /* 0x004fea0003900000 */
[----:B------:R-:W2:Y:S02]  /*af20*/  @!P0 SYNCS.PHASECHK.TRANS64 P0, [R0+URZ], R2 ;  /* 0x00000002000085a7 */ /* 0x000ea400080010ff */
[----:B--2---:R-:W-:Y:S05]  /*af30*/  @!P0 BRA `(.L_x_206) ;  /* 0xfffffffc00f08947 */ /* 0x004fea000383ffff */
[----:B------:R-:W-:Y:S05]  /*af40*/  BRA `(.L_x_207) ;  /* 0xffffff98001c7947 */ /* 0x000fea000383ffff */
.L_x_92:
[----:B---3--:R3:W4:Y:S02]  /*af50*/  SYNCS.PHASECHK.TRANS64.TRYWAIT P0, [R12+URZ+0x190], R0 ;  /* 0x000190000c0075a7 */ /* 0x00872400080011ff */
[----:B----4-:R-:W-:Y:S05]  /*af60*/  @!P0 NANOSLEEP.SYNCS 0x989680 ;  /* 0x009896800000895d */ /* 0x010fea0003900000 */
[----:B------:R-:W4:Y:S02]  /*af70*/  @!P0 SYNCS.PHASECHK.TRANS64 P0, [R12+URZ+0x190], R0 ;  /* 0x000190000c0085a7 */ /* 0x000f2400080010ff */
[----:B----4-:R-:W-:Y:S05]  /*af80*/  @!P0 BRA `(.L_x_92) ;  /* 0xfffffffc00f08947 */ /* 0x010fea000383ffff */
[----:B------:R-:W-:Y:S05]  /*af90*/  BRA `(.L_x_208) ;  /* 0xffffff9c003c7947 */ /* 0x000fea000383ffff */
.L_x_95:
[----:B-1----:R-:W-:Y:S07]  /*afa0*/  MOV R0, UR21 ;  /* 0x0000001500007c02 */ /* 0x002fee0008000f00 */
.L_x_209:
[----:B-1----:R1:W3:Y:S02]  /*afb0*/  SYNCS.PHASECHK.TRANS64.TRYWAIT P2, [R0+URZ+0x188], R6 ;  /* 0x00018806000075a7 */ /* 0x0022e400080411ff */
[----:B---3--:R-:W-:Y:S05]  /*afc0*/  @!P2 NANOSLEEP.SYNCS 0x989680 ;  /* 0x009896800000a95d */ /* 0x008fea0003900000 */
[----:B------:R-:W3:Y:S02]  /*afd0*/  @!P2 SYNCS.PHASECHK.TRANS64 P2, [R0+URZ+0x188], R6 ;  /* 0x000188060000a5a7 */ /* 0x000ee400080410ff */
[----:B---3--:R-:W-:Y:S05]  /*afe0*/  @!P2 BRA `(.L_x_209) ;  /* 0xfffffffc00f0a947 */ /* 0x008fea000383ffff */
[----:B------:R-:W-:Y:S05]  /*aff0*/  BRA `(.L_x_94) ;  /* 0xffffffa000a47947 */ /* 0x000fea000383ffff */
.L_x_98:
[----:B------:R-:W-:Y:S07]  /*b000*/  MOV R0, UR21 ;  /* 0x0000001500007c02 */ /* 0x000fee0008000f00 */
.L_x_210:
[----:B-1----:R1:W3:Y:S02]  /*b010*/  SYNCS.PHASECHK.TRANS64.TRYWAIT P0, [R0+URZ+0x160], R9 ;  /* 0x00016009000075a7 */ /* 0x0022e400080011ff */
[----:B---3--:R-:W-:Y:S05]  /*b020*/  @!P0 NANOSLEEP.SYNCS 0x989680 ;  /* 0x009896800000895d */ /* 0x008fea0003900000 */
[----:B------:R-:W3:Y:S02]  /*b030*/  @!P0 SYNCS.PHASECHK.TRANS64 P0, [R0+URZ+0x160], R9 ;  /* 0x00016009000085a7 */ /* 0x000ee400080010ff */
[----:B---3--:R-:W-:Y:S05]  /*b040*/  @!P0 BRA `(.L_x_210) ;  /* 0xfffffffc00f08947 */ /* 0x008fea000383ffff */
[----:B------:R-:W-:Y:S05]  /*b050*/  BRA `(.L_x_211) ;  /* 0xffffffa400007947 */ /* 0x000fea000383ffff */
.L_x_99:
[----:B------:R-:W-:Y:S07]  /*b060*/  MOV R0, UR21 ;  /* 0x0000001500007c02 */ /* 0x000fee0008000f00 */
.L_x_212:
[----:B-1----:R1:W3:Y:S02]  /*b070*/  SYNCS.PHASECHK.TRANS64.TRYWAIT P0, [R0+URZ+0x168], R9 ;  /* 0x00016809000075a7 */ /* 0x0022e400080011ff */
[----:B---3--:R-:W-:Y:S05]  /*b080*/  @!P0 NANOSLEEP.SYNCS 0x989680 ;  /* 0x009896800000895d */ /* 0x008fea0003900000 */
[----:B------:R-:W3:Y:S02]  /*b090*/  @!P0 SYNCS.PHASECHK.TRANS64 P0, [R0+URZ+0x168], R9 ;  /* 0x00016809000085a7 */ /* 0x000ee400080010ff */
[----:B---3--:R-:W-:Y:S05]  /*b0a0*/  @!P0 BRA `(.L_x_212) ;  /* 0xfffffffc00f08947 */ /* 0x008fea000383ffff */
[----:B------:R-:W-:Y:S05]  /*b0b0*/  BRA `(.L_x_213) ;  /* 0xffffffa4003c7947 */ /* 0x000fea000383ffff */
.L_x_100:
[----:B------:R-:W-:Y:S07]  /*b0c0*/  MOV R0, UR21 ;  /* 0x0000001500007c02 */ /* 0x000fee0008000f00 */
.L_x_214:
[----:B-1----:R1:W3:Y:S02]  /*b0d0*/  SYNCS.PHASECHK.TRANS64.TRYWAIT P0, [R0+URZ+0x170], R9 ;  /* 0x00017009000075a7 */ /* 0x0022e400080011ff */
[----:B---3--:R-:W-:Y:S05]  /*b0e0*/  @!P0 NANOSLEEP.SYNCS 0x989680 ;  /* 0x009896800000895d */ /* 0x008fea0003900000 */
[----:B------:R-:W3:Y:S02]  /*b0f0*/  @!P0 SYNCS.PHASECHK.TRANS64 P0, [R0+URZ+0x170], R9 ;  /* 0x00017009000085a7 */ /* 0x000ee400080010ff */
[----:B---3--:R-:W-:Y:S05]  /*b100*/  @!P0 BRA `(.L_x_214) ;  /* 0xfffffffc00f08947 */ /* 0x008fea000383ffff */
[----:B------:R-:W-:Y:S05]  /*b110*/  BRA `(.L_x_215) ;  /* 0xffffffa400847947 */ /* 0x000fea000383ffff */
.L_x_101:
[----:B------:R-:W-:Y:S07]  /*b120*/  MOV R0, UR21 ;  /* 0x0000001500007c02 */ /* 0x000fee0008000f00 */
.L_x_216:
[----:B-1----:R1:W3:Y:S02]  /*b130*/  SYNCS.PHASECHK.TRANS64.TRYWAIT P0, [R0+URZ+0x178], R9 ;  /* 0x00017809000075a7 */ /* 0x0022e400080011ff */
[----:B---3--:R-:W-:Y:S05]  /*b140*/  @!P0 NANOSLEEP.SYNCS 0x989680 ;  /* 0x009896800000895d */ /* 0x008fea0003900000 */
[----:B------:R-:W3:Y:S02]  /*b150*/  @!P0 SYNCS.PHASECHK.TRANS64 P0, [R0+URZ+0x178], R9 ;  /* 0x00017809000085a7 */ /* 0x000ee400080010ff */
[----:B---3--:R-:W-:Y:S05]  /*b160*/  @!P0 BRA `(.L_x_216) ;  /* 0xfffffffc00f08947 */ /* 0x008fea000383ffff */
[----:B------:R-:W-:Y:S05]  /*b170*/  BRA `(.L_x_217) ;  /* 0xffffffa400c87947 */ /* 0x000fea000383ffff */
.L_x_103:
[----:B------:R-:W-:-:S07]  /*b180*/  MOV R0, UR21 ;  /* 0x0000001500007c02 */ /* 0x000fce0008000f00 */
.L_x_218:
[----:B-1----:R1:W4:Y:S02]  /*b190*/  SYNCS.PHASECHK.TRANS64.TRYWAIT P0, [R0+URZ+0x160], R2 ;  /* 0x00016002000075a7 */ /* 0x00232400080011ff */
[----:B----4-:R-:W-:Y:S05]  /*b1a0*/  @!P0 NANOSLEEP.SYNCS 0x989680 ;  /* 0x009896800000895d */ /* 0x010fea0003900000 */
[----:B------:R-:W4:Y:S02]  /*b1b0*/  @!P0 SYNCS.PHASECHK.TRANS64 P0, [R0+URZ+0x160], R2 ;  /* 0x00016002000085a7 */ /* 0x000f2400080010ff */
[----:B----4-:R-:W-:Y:S05]  /*b1c0*/  @!P0 BRA `(.L_x_218) ;  /* 0xfffffffc00f08947 */ /* 0x010fea000383ffff */
[----:B------:R-:W-:Y:S05]  /*b1d0*/  BRA `(.L_x_219) ;  /* 0xffffffa8003c7947 */ /* 0x000fea000383ffff */
.L_x_104:
[----:B-1----:R-:W-:-:S07]  /*b1e0*/  MOV R0, UR21 ;  /* 0x0000001500007c02 */ /* 0x002fce0008000f00 */
.L_x_220:
[----:B-1----:R1:W4:Y:S02]  /*b1f0*/  SYNCS.PHASECHK.TRANS64.TRYWAIT P0, [R0+URZ+0x168], R2 ;  /* 0x00016802000075a7 */ /* 0x00232400080011ff */
[----:B----4-:R-:W-:Y:S05]  /*b200*/  @!P0 NANOSLEEP.SYNCS 0x989680 ;  /* 0x009896800000895d */ /* 0x010fea0003900000 */
[----:B------:R-:W4:Y:S02]  /*b210*/  @!P0 SYNCS.PHASECHK.TRANS64 P0, [R0+URZ+0x168], R2 ;  /* 0x00016802000085a7 */ /* 0x000f2400080010ff */
[----:B----4-:R-:W-:Y:S05]  /*b220*/  @!P0 BRA `(.L_x_220) ;  /* 0xfffffffc00f08947 */ /* 0x010fea000383ffff */
[----:B------:R-:W-:Y:S05]  /*b230*/  BRA `(.L_x_221) ;  /* 0xffffffa8002c7947 */ /* 0x000fea000383ffff */
.L_x_105:
[----:B-1----:R-:W-:-:S07]  /*b240*/  MOV R0, UR21 ;  /* 0x0000001500007c02 */ /* 0x002fce0008000f00 */
.L_x_222:
[----:B-1----:R1:W4:Y:S02]  /*b250*/  SYNCS.PHASECHK.TRANS64.TRYWAIT P0, [R0+URZ+0x170], R2 ;  /* 0x00017002000075a7 */ /* 0x00232400080011ff */
[----:B----4-:R-:W-:Y:S05]  /*b260*/  @!P0 NANOSLEEP.SYNCS 0x989680 ;  /* 0x009896800000895d */ /* 0x010fea0003900000 */
[----:B------:R-:W4:Y:S02]  /*b270*/  @!P0 SYNCS.PHASECHK.TRANS64 P0, [R0+URZ+0x170], R2 ;  /* 0x00017002000085a7 */ /* 0x000f2400080010ff */
[----:B----4-:R-:W-:Y:S05]  /*b280*/  @!P0 BRA `(.L_x_222) ;  /* 0xfffffffc00f08947 */ /* 0x010fea000383ffff */
[----:B------:R-:W-:Y:S05]  /*b290*/  BRA `(.L_x_223) ;  /* 0xffffffa8001c7947 */ /* 0x000fea000383ffff */
.L_x_107:
[----:B--2---:R2:W4:Y:S02]  /*b2a0*/  SYNCS.PHASECHK.TRANS64.TRYWAIT P0, [R3+URZ+0x190], R0 ;  /* 0x00019000030075a7 */ /* 0x00452400080011ff */
[----:B----4-:R-:W-:Y:S05]  /*b2b0*/  @!P0 NANOSLEEP.SYNCS 0x989680 ;  /* 0x009896800000895d */ /* 0x010fea0003900000 */
[----:B------:R-:W4:Y:S02]  /*b2c0*/  @!P0 SYNCS.PHASECHK.TRANS64 P0, [R3+URZ+0x190], R0 ;  /* 0x00019000030085a7 */ /* 0x000f2400080010ff */
[----:B----4-:R-:W-:Y:S05]  /*b2d0*/  @!P0 BRA `(.L_x_107) ;  /* 0xfffffffc00f08947 */ /* 0x010fea000383ffff */
[----:B------:R-:W-:Y:S05]  /*b2e0*/  BRA `(.L_x_224) ;  /* 0xffffffa800e87947 */ /* 0x000fea000383ffff */
.L_x_118:
[----:B-1----:R1:W2:Y:S02]  /*b2f0*/  SYNCS.PHASECHK.TRANS64.TRYWAIT P1, [R2+URZ+0x140], R0 ;  /* 0x00014000020075a7 */ /* 0x0022a400080211ff */
[----:B--2---:R-:W-:Y:S05]  /*b300*/  @!P1 NANOSLEEP.SYNCS 0x989680 ;  /* 0x009896800000995d */ /* 0x004fea0003900000 */
[----:B------:R-:W2:Y:S02]  /*b310*/  @!P1 SYNCS.PHASECHK.TRANS64 P1, [R2+URZ+0x140], R0 ;  /* 0x00014000020095a7 */ /* 0x000ea400080210ff */
[----:B--2---:R-:W-:Y:S05]  /*b320*/  @!P1 BRA `(.L_x_118) ;  /* 0xfffffffc00f09947 */ /* 0x004fea000383ffff */
[----:B------:R-:W-:Y:S05]  /*b330*/  BRA `(.L_x_117) ;  /* 0xffffffb800487947 */ /* 0x000fea000383ffff */
.L_x_120:
[----:B--2---:R2:W3:Y:S02]  /*b340*/  SYNCS.PHASECHK.TRANS64.TRYWAIT P0, [R52+URZ+0x1b0], R3 ;  /* 0x0001b003340075a7 */ /* 0x0044e400080011ff */
[----:B---3--:R-:W-:Y:S05]  /*b350*/  @!P0 NANOSLEEP.SYNCS 0x989680 ;  /* 0x009896800000895d */ /* 0x008fea0003900000 */
[----:B------:R-:W3:Y:S02]  /*b360*/  @!P0 SYNCS.PHASECHK.TRANS64 P0, [R52+URZ+0x1b0], R3 ;  /* 0x0001b003340085a7 */ /* 0x000ee400080010ff */
[----:B---3--:R-:W-:Y:S05]  /*b370*/  @!P0 BRA `(.L_x_120) ;  /* 0xfffffffc00f08947 */ /* 0x008fea000383ffff */
[----:B------:R-:W-:Y:S05]  /*b380*/  BRA `(.L_x_119) ;  /* 0xffffffb8009c7947 */ /* 0x000fea000383ffff */
.L_x_128:
[----:B--2---:R2:W3:Y:S02]  /*b390*/  SYNCS.PHASECHK.TRANS64.TRYWAIT P0, [R0+URZ+0x140], R2 ;  /* 0x00014002000075a7 */ /* 0x0044e400080011ff */
[----:B---3--:R-:W-:Y:S05]  /*b3a0*/  @!P0 NANOSLEEP.SYNCS 0x989680 ;  /* 0x009896800000895d */ /* 0x008fea0003900000 */
[----:B------:R-:W3:Y:S02]  /*b3b0*/  @!P0 SYNCS.PHASECHK.TRANS64 P0, [R0+URZ+0x140], R2 ;  /* 0x00014002000085a7 */ /* 0x000ee400080010ff */
[----:B---3--:R-:W-:Y:S05]  /*b3c0*/  @!P0 BRA `(.L_x_128) ;  /* 0xfffffffc00f08947 */ /* 0x008fea000383ffff */
[----:B------:R-:W-:Y:S05]  /*b3d0*/  BRA `(.L_x_127) ;  /* 0xffffffc400907947 */ /* 0x000fea000383ffff */
.L_x_136:
[----:B--2---:R2:W3:Y:S02]  /*b3e0*/  SYNCS.PHASECHK.TRANS64.TRYWAIT P0, [R0+URZ+0x140], R4 ;  /* 0x00014004000075a7 */ /* 0x0044e400080011ff */
[----:B---3--:R-:W-:Y:S05]  /*b3f0*/  @!P0 NANOSLEEP.SYNCS 0x989680 ;  /* 0x009896800000895d */ /* 0x008fea0003900000 */
[----:B------:R-:W3:Y:S02]  /*b400*/  @!P0 SYNCS.PHASECHK.TRANS64 P0, [R0+URZ+0x140], R4 ;  /* 0x00014004000085a7 */ /* 0x000ee400080010ff */
[----:B---3--:R-:W-:Y:S05]  /*b410*/  @!P0 BRA `(.L_x_136) ;  /* 0xfffffffc00f08947 */ /* 0x008fea000383ffff */
[----:B------:R-:W-:Y:S05]  /*b420*/  BRA `(.L_x_135) ;  /* 0xffffffd000cc7947 */ /* 0x000fea000383ffff */
.L_x_144:
[----:B--2---:R2:W3:Y:S02]  /*b430*/  SYNCS.PHASECHK.TRANS64.TRYWAIT P0, [R0+URZ+0x140], R2 ;  /* 0x00014002000075a7 */ /* 0x0044e400080011ff */
[----:B---3--:R-:W-:Y:S05]  /*b440*/  @!P0 NANOSLEEP.SYNCS 0x989680 ;  /* 0x009896800000895d */ /* 0x008fea0003900000 */
[----:B------:R-:W3:Y:S02]  /*b450*/  @!P0 SYNCS.PHASECHK.TRANS64 P0, [R0+URZ+0x140], R2 ;  /* 0x00014002000085a7 */ /* 0x000ee400080010ff */
[----:B---3--:R-:W-:Y:S05]  /*b460*/  @!P0 BRA `(.L_x_144) ;  /* 0xfffffffc00f08947 */ /* 0x008fea000383ffff */
[----:B------:R-:W-:Y:S05]  /*b470*/  BRA `(.L_x_143) ;  /* 0xffffffe000187947 */ /* 0x000fea000383ffff */
        .weak           $__internal_0_$__cuda_sm10x_tcgen05_guardrail_trap_col_being_dealloced_not_returned_by_alloc
        .type           $__internal_0_$__cuda_sm10x_tcgen05_guardrail_trap_col_being_dealloced_not_returned_by_alloc,@function
        .size           $__internal_0_$__cuda_sm10x_tcgen05_guardrail_trap_col_being_dealloced_not_returned_by_alloc,($__internal_1_$__cuda_sm10x_tcgen05_guardrail_trap_phase_invalid_during_alloc - $__internal_0_$__cuda_sm10x_tcgen05_guardrail_trap_col_being_dealloced_not_returned_by_alloc)
$__internal_0_$__cuda_sm10x_tcgen05_guardrail_trap_col_being_dealloced_not_returned_by_alloc:
[----:B------:R-:W-:Y:S05]  /*b480*/  BPT.TRAP 0x1 ;  /* 0x000000040000795c */ /* 0x000fea0000300000 */
[----:B------:R-:W-:-:S04]  /*b490*/  HFMA2 R3, -RZ, RZ, 0, 0 ;  /* 0x00000000ff037431 */ /* 0x000fc800000001ff */
[----:B------:R-:W-:Y:S05]  /*b4a0*/  RET.REL.NODEC R2 `(_ZN7cutlass13device_kernelINS_4gemm6kernel13GemmUniversalIN4cute5tupleIJiiiiEEENS1_10collective13CollectiveMmaINS1_35MainloopSm100TmaUmmaWarpSpecializedILi20ELi2ELi4ENS5_IJNS4_1CILi2EEENSA_ILi4EEENSA_ILi1EEEEEEEENS5_IJNSA_ILi64EEENSA_ILi256EEENSA_ILi32EEEEEEaNS5_IJlSD_lEEEaSK_NS4_8TiledMMAINS4_8MMA_AtomIJNS4_15SM100_MMA_S8_SSIaaiLi64ELi256ELNS4_4UMMA5MajorE0ELSP_0ELNSO_8SaturateE0EEEEEENS4_6LayoutINS5_IJSD_SD_SD_EEENS5_IJNSA_ILi0EEESV_SV_EEEEENS5_IJNS4_10UnderscoreESY_SY_EEEEENS4_23SM90_TMA_LOAD_MULTICASTENS4_14ComposedLayoutINS4_7SwizzleILi1ELi4ELi3EEENS4_18smem_ptr_flag_bitsILi8EEENST_INS5_IJNSA_ILi8EEESI_EEENS5_IJSI_SD_EEEEEEEvNS4_8identityES11_S1B_vS1C_EENS_8epilogue10collective18CollectiveEpilogueINS1E_23Sm100TmaWarpSpecializedILi4ELi2ELi32ELb0ELb0EEEJSJ_NS5_IJNST_ISG_SD_EES1J_EEEaSK_aSK_NS1E_6fusion15FusionCallbacksIS1I_NS1L_17LinearCombinationIaiaiLNS_15FloatRoundStyleE2EEESJ_S1K_JEEENS4_5SM1004TMEM4LOAD26SM100_TMEM_LOAD_16dp32b32xENS4_13SM90_TMA_LOADENS12_INS13_ILi2ELi4ELi3EEES16_NST_INS5_IJS17_SG_EEENS5_IJSG_SD_EEEEEEENS4_39AutoVectorizingCopyWithAssumedAlignmentILi128EEENS4_14SM90_TMA_STOREES20_S22_S22_EEEvvEEEEvNT_6ParamsE) ;  /* 0xffffff4802d47950 */ /* 0x000fea0003c3ffff */
        .weak           $__internal_1_$__cuda_sm10x_tcgen05_guardrail_trap_phase_invalid_during_alloc
        .type           $__internal_1_$__cuda_sm10x_tcgen05_guardrail_trap_phase_invalid_during_alloc,@function
        .size           $__internal_1_$__cuda_sm10x_tcgen05_guardrail_trap_phase_invalid_during_alloc,($__internal_2_$__cuda_sm10x_tcgen05_guardrail_trap_unallocated_columns_being_dealloced - $__internal_1_$__cuda_sm10x_tcgen05_guardrail_trap_phase_invalid_during_alloc)
$__internal_1_$__cuda_sm10x_tcgen05_guardrail_trap_phase_invalid_during_alloc:
[----:B------:R-:W-:Y:S05]  /*b4b0*/  BPT.TRAP 0x1 ;  /* 0x000000040000795c */ /* 0x000fea0000300000 */
[----:B------:R-:W-:-:S04]  /*b4c0*/  MOV R5, 0x0 ;  /* 0x0000000000057802 */ /* 0x000fc80000000f00 */
[----:B------:R-:W-:Y:S05]  /*b4d0*/  RET.REL.NODEC R4 `(_ZN7cutlass13device_kernelINS_4gemm6kernel13GemmUniversalIN4cute5tupleIJiiiiEEENS1_10collective13CollectiveMmaINS1_35MainloopSm100TmaUmmaWarpSpecializedILi20ELi2ELi4ENS5_IJNS4_1CILi2EEENSA_ILi4EEENSA_ILi1EEEEEEEENS5_IJNSA_ILi64EEENSA_ILi256EEENSA_ILi32EEEEEEaNS5_IJlSD_lEEEaSK_NS4_8TiledMMAINS4_8MMA_AtomIJNS4_15SM100_MMA_S8_SSIaaiLi64ELi256ELNS4_4UMMA5MajorE0ELSP_0ELNSO_8SaturateE0EEEEEENS4_6LayoutINS5_IJSD_SD_SD_EEENS5_IJNSA_ILi0EEESV_SV_EEEEENS5_IJNS4_10UnderscoreESY_SY_EEEEENS4_23SM90_TMA_LOAD_MULTICASTENS4_14ComposedLayoutINS4_7SwizzleILi1ELi4ELi3EEENS4_18smem_ptr_flag_bitsILi8EEENST_INS5_IJNSA_ILi8EEESI_EEENS5_IJSI_SD_EEEEEEEvNS4_8identityES11_S1B_vS1C_EENS_8epilogue10collective18CollectiveEpilogueINS1E_23Sm100TmaWarpSpecializedILi4ELi2ELi32ELb0ELb0EEEJSJ_NS5_IJNST_ISG_SD_EES1J_EEEaSK_aSK_NS1E_6fusion15FusionCallbacksIS1I_NS1L_17LinearCombinationIaiaiLNS_15FloatRoundStyleE2EEESJ_S1K_JEEENS4_5SM1004TMEM4LOAD26SM100_TMEM_LOAD_16dp32b32xENS4_13SM90_TMA_LOADENS12_INS13_ILi2ELi4ELi3EEES16_NST_INS5_IJS17_SG_EEENS5_IJSG_SD_EEEEEEENS4_39AutoVectorizingCopyWithAssumedAlignmentILi128EEENS4_14SM90_TMA_STOREES20_S22_S22_EEEvvEEEEvNT_6ParamsE) ;  /* 0xffffff4804c87950 */ /* 0x000fea0003c3ffff */
        .weak           $__internal_2_$__cuda_sm10x_tcgen05_guardrail_trap_unallocated_columns_being_dealloced
        .type           $__internal_2_$__cuda_sm10x_tcgen05_guardrail_trap_unallocated_columns_being_dealloced,@function
        .size           $__internal_2_$__cuda_sm10x_tcgen05_guardrail_trap_unallocated_columns_being_dealloced,(.L_x_226 - $__internal_2_$__cuda_sm10x_tcgen05_guardrail_trap_unallocated_columns_being_dealloced)
$__internal_2_$__cuda_sm10x_tcgen05_guardrail_trap_unallocated_columns_being_dealloced:
[----:B------:R-:W-:Y:S05]  /*b4e0*/  BPT.TRAP 0x1 ;  /* 0x000000040000795c */ /* 0x000fea0000300000 */
[----:B------:R-:W-:-:S04]  /*b4f0*/  HFMA2 R3, -RZ, RZ, 0, 0 ;  /* 0x00000000ff037431 */ /* 0x000fc800000001ff */
[----:B------:R-:W-:Y:S05]  /*b500*/  RET.REL.NODEC R2 `(_ZN7cutlass13device_kernelINS_4gemm6kernel13GemmUniversalIN4cute5tupleIJiiiiEEENS1_10collective13CollectiveMmaINS1_35MainloopSm100TmaUmmaWarpSpecializedILi20ELi2ELi4ENS5_IJNS4_1CILi2EEENSA_ILi4EEENSA_ILi1EEEEEEEENS5_IJNSA_ILi64EEENSA_ILi256EEENSA_ILi32EEEEEEaNS5_IJlSD_lEEEaSK_NS4_8TiledMMAINS4_8MMA_AtomIJNS4_15SM100_MMA_S8_SSIaaiLi64ELi256ELNS4_4UMMA5MajorE0ELSP_0ELNSO_8SaturateE0EEEEEENS4_6LayoutINS5_IJSD_SD_SD_EEENS5_IJNSA_ILi0EEESV_SV_EEEEENS5_IJNS4_10UnderscoreESY_SY_EEEEENS4_23SM90_TMA_LOAD_MULTICASTENS4_14ComposedLayoutINS4_7SwizzleILi1ELi4ELi3EEENS4_18smem_ptr_flag_bitsILi8EEENST_INS5_IJNSA_ILi8EEESI_EEENS5_IJSI_SD_EEEEEEEvNS4_8identityES11_S1B_vS1C_EENS_8epilogue10collective18CollectiveEpilogueINS1E_23Sm100TmaWarpSpecializedILi4ELi2ELi32ELb0ELb0EEEJSJ_NS5_IJNST_ISG_SD_EES1J_EEEaSK_aSK_NS1E_6fusion15FusionCallbacksIS1I_NS1L_17LinearCombinationIaiaiLNS_15FloatRoundStyleE2EEESJ_S1K_JEEENS4_5SM1004TMEM4LOAD26SM100_TMEM_LOAD_16dp32b32xENS4_13SM90_TMA_LOADENS12_INS13_ILi2ELi4ELi3EEES16_NST_INS5_IJS17_SG_EEENS5_IJSG_SD_EEEEEEENS4_39AutoVectorizingCopyWithAssumedAlignmentILi128EEENS4_14SM90_TMA_STOREES20_S22_S22_EEEvvEEEEvNT_6ParamsE) ;  /* 0xffffff4802bc7950 */ /* 0x000fea0003c3ffff */
.L_x_225:
[----:B------:R-:W-:-:S00]  /*b510*/  BRA `(.L_x_225) ;  /* 0xfffffffc00fc7947 */ /* 0x000fc0000383ffff */
[----:B------:R-:W-:-:S00]  /*b520*/  NOP ;  /* 0x0000000000007918 */ /* 0x000fc00000000000 */
        /* <DEDUP_REMOVED lines=13> */
.L_x_226:


//--------------------- .nv.global.init           --------------------------
	.section	.nv.global.init,"aw",@progbits
.nv.global.init:
	.type		$str$27,@object
	.size		$str$27,($str$28 - $str$27)
$str$27:
        /*0000*/ 	.byte	0x28, 0x61, 0x64, 0x64, 0x72, 0x65, 0x73, 0x73, 0x20, 0x26, 0x20, 0x6d, 0x61, 0x73, 0x6b, 0x29
        /*0010*/ 	.byte	0x20, 0x3d, 0x3d, 0x20, 0x30, 0x00
	.type		$str$28,@object
	.size		$str$28,($str$26 - $str$28)
$str$28:
        /*0016*/ 	.byte	0x2f, 0x74, 0x6d, 0x70, 0x2f, 0x63, 0x75, 0x74, 0x6c, 0x61, 0x73, 0x73, 0x5f, 0x73, 0x77, 0x65
        /*0026*/ 	.byte	0x65, 0x70, 0x5f, 0x73, 0x72, 0x63, 0x2f, 0x69, 0x6e, 0x63, 0x6c, 0x75, 0x64, 0x65, 0x2f, 0x63
        /*0036*/ 	.byte	0x75, 0x74, 0x65, 0x2f, 0x70, 0x6f, 0x69, 0x6e, 0x74, 0x65, 0x72, 0x5f, 0x66, 0x6c, 0x61, 0x67
        /*0046*/ 	.byte	0x67, 0x65, 0x64, 0x2e, 0x68, 0x70, 0x70, 0x00
	.type		$str$26,@object
	.size		$str$26,($str$25 - $str$26)
$str$26:
        /*004e*/ 	.byte	0x2f, 0x74, 0x6d, 0x70, 0x2f, 0x63, 0x75, 0x74, 0x6c, 0x61, 0x73, 0x73, 0x5f, 0x73, 0x77, 0x65
        /*005e*/ 	.byte	0x65, 0x70, 0x5f, 0x73, 0x72, 0x63, 0x2f, 0x69, 0x6e, 0x63, 0x6c, 0x75, 0x64, 0x65, 0x2f, 0x63
        /*006e*/ 	.byte	0x75, 0x74, 0x65, 0x2f, 0x61, 0x74, 0x6f, 0x6d, 0x2f, 0x63, 0x6f, 0x70, 0x79, 0x5f, 0x74, 0x72
        /*007e*/ 	.byte	0x61, 0x69, 0x74, 0x73, 0x5f, 0x73, 0x6d, 0x31, 0x30, 0x30, 0x2e, 0x68, 0x70, 0x70, 0x00
	.type		$str$25,@object
	.size		$str$25,(__unnamed_1 - $str$25)
$str$25:
        /*008d*/ 	.byte	0x28, 0x28, 0x75, 0x69, 0x6e, 0x74, 0x33, 0x32, 0x5f, 0x74, 0x28, 0x74, 0x68, 0x72, 0x65, 0x61
        /*009d*/ 	.byte	0x64, 0x49, 0x64, 0x78, 0x2e, 0x78, 0x29, 0x20, 0x2f, 0x20, 0x33, 0x32, 0x29, 0x20, 0x25, 0x20
        /*00ad*/ 	.byte	0x34, 0x29, 0x20, 0x3d, 0x3d, 0x20, 0x28, 0x28, 0x28, 0x74, 0x6d, 0x65, 0x6d, 0x5f, 0x61, 0x64
        /*00bd*/ 	.byte	0x64, 0x72, 0x20, 0x3e, 0x3e, 0x20, 0x31, 0x36, 0x29, 0x20, 0x2f, 0x20, 0x33, 0x32, 0x29, 0x20
        /*00cd*/ 	.byte	0x25, 0x20, 0x34, 0x29, 0x00
	.type		__unnamed_1,@object
	.size		__unnamed_1,(__unnamed_2 - __unnamed_1)
__unnamed_1:
        /*00d2*/ 	.byte	0x61, 0x75, 0x74, 0x6f, 0x20, 0x63, 0x75, 0x74, 0x65, 0x3a, 0x3a, 0x61, 0x73, 0x5f, 0x70, 0x6f
        /* <DEDUP_REMOVED lines=24> */
        /*0262*/ 	.byte	0x00
	.type		__unnamed_2,@object
	.size		__unnamed_2,(__unnamed_3 - __unnamed_2)
__unnamed_2:
        /* <DEDUP_REMOVED lines=26> */
	.type		__unnamed_3,@object
	.size		__unnamed_3,(.L_3 - __unnamed_3)
__unnamed_3:
        /* <DEDUP_REMOVED lines=41> */
.L_3:


//--------------------- .nv.shared._ZN7cutlass13device_kernelINS_4gemm6kernel13GemmUniversalIN4cute5tupleIJiiiiEEENS1_10collective13CollectiveMmaINS1_35MainloopSm100TmaUmmaWarpSpecializedILi20ELi2ELi4ENS5_IJNS4_1CILi2EEENSA_ILi4EEENSA_ILi1EEEEEEEENS5_IJNSA_ILi64EEENSA_ILi256EEENSA_ILi32EEEEEEaNS5_IJlSD_lEEEaSK_NS4_8TiledMMAINS4_8MMA_AtomIJNS4_15SM100_MMA_S8_SSIaaiLi64ELi256ELNS4_4UMMA5MajorE0ELSP_0ELNSO_8SaturateE0EEEEEENS4_6LayoutINS5_IJSD_SD_SD_EEENS5_IJNSA_ILi0EEESV_SV_EEEEENS5_IJNS4_10UnderscoreESY_SY_EEEEENS4_23SM90_TMA_LOAD_MULTICASTENS4_14ComposedLayoutINS4_7SwizzleILi1ELi4ELi3EEENS4_18smem_ptr_flag_bitsILi8EEENST_INS5_IJNSA_ILi8EEESI_EEENS5_IJSI_SD_EEEEEEEvNS4_8identityES11_S1B_vS1C_EENS_8epilogue10collective18CollectiveEpilogueINS1E_23Sm100TmaWarpSpecializedILi4ELi2ELi32ELb0ELb0EEEJSJ_NS5_IJNST_ISG_SD_EES1J_EEEaSK_aSK_NS1E_6fusion15FusionCallbacksIS1I_NS1L_17LinearCombinationIaiaiLNS_15FloatRoundStyleE2EEESJ_S1K_JEEENS4_5SM1004TMEM4LOAD26SM100_TMEM_LOAD_16dp32b32xENS4_13SM90_TMA_LOADENS12_INS13_ILi2ELi4ELi3EEES16_NST_INS5_IJS17_SG_EEENS5_IJSG_SD_EEEEEEENS4_39AutoVectorizingCopyWithAssumedAlignmentILi128EEENS4_14SM90_TMA_STOREES20_S22_S22_EEEvvEEEEvNT_6ParamsE --------------------------
	.section	.nv.shared._ZN7cutlass13device_kernelINS_4gemm6kernel13GemmUniversalIN4cute5tupleIJiiiiEEENS1_10collective13CollectiveMmaINS1_35MainloopSm100TmaUmmaWarpSpecializedILi20ELi2ELi4ENS5_IJNS4_1CILi2EEENSA_ILi4EEENSA_ILi1EEEEEEEENS5_IJNSA_ILi64EEENSA_ILi256EEENSA_ILi32EEEEEEaNS5_IJlSD_lEEEaSK_NS4_8TiledMMAINS4_8MMA_AtomIJNS4_15SM100_MMA_S8_SSIaaiLi64ELi256ELNS4_4UMMA5MajorE0ELSP_0ELNSO_8SaturateE0EEEEEENS4_6LayoutINS5_IJSD_SD_SD_EEENS5_IJNSA_ILi0EEESV_SV_EEEEENS5_IJNS4_10UnderscoreESY_SY_EEEEENS4_23SM90_TMA_LOAD_MULTICASTENS4_14ComposedLayoutINS4_7SwizzleILi1ELi4ELi3EEENS4_18smem_ptr_flag_bitsILi8EEENST_INS5_IJNSA_ILi8EEESI_EEENS5_IJSI_SD_EEEEEEEvNS4_8identityES11_S1B_vS1C_EENS_8epilogue10collective18CollectiveEpilogueINS1E_23Sm100TmaWarpSpecializedILi4ELi2ELi32ELb0ELb0EEEJSJ_NS5_IJNST_ISG_SD_EES1J_EEEaSK_aSK_NS1E_6fusion15FusionCallbacksIS1I_NS1L_17LinearCombinationIaiaiLNS_15FloatRoundStyleE2EEESJ_S1K_JEEENS4_5SM1004TMEM4LOAD26SM100_TMEM_LOAD_16dp32b32xENS4_13SM90_TMA_LOADENS12_INS13_ILi2ELi4ELi3EEES16_NST_INS5_IJS17_SG_EEENS5_IJSG_SD_EEEEEEENS4_39AutoVectorizingCopyWithAssumedAlignmentILi128EEENS4_14SM90_TMA_STOREES20_S22_S22_EEEvvEEEEvNT_6ParamsE,"aw",@nobits
	.sectionflags	@""
	.align	16
	.zero		1024


//--------------------- .nv.shared.reserved.0     --------------------------
	.section	.nv.shared.reserved.0,"aw",@nobits
	.weak		__nv_reservedSMEM_offset_0_alias
	.size		__nv_reservedSMEM_offset_0_alias, 0, 64
	.other		__nv_reservedSMEM_offset_0_alias,@"STO_CUDA_RESERVED_SHARED STV_DEFAULT"
__nv_reservedSMEM_offset_0_alias:
	.zero		0
.nv.shared.reserved.0:
	.zero		64
	.weak		__nv_reservedSMEM_tcgen05_partition
	.type		__nv_reservedSMEM_tcgen05_partition,@object
	.size		__nv_reservedSMEM_tcgen05_partition,(.L_0 - __nv_reservedSMEM_tcgen05_partition)
__nv_reservedSMEM_tcgen05_partition:
	.zero		32
.L_0:


//--------------------- .nv.global                --------------------------
	.section	.nv.global,"aw",@nobits
.nv.global:
	.type		_ZN40_INTERNAL_2ee264e4_4_k_cu_433f5312_242114cute1_E,@object
	.size		_ZN40_INTERNAL_2ee264e4_4_k_cu_433f5312_242114cute1_E,(_ZN40_INTERNAL_2ee264e4_4_k_cu_433f5312_242114cuda3std3__45__cpo6cbeginE - _ZN40_INTERNAL_2ee264e4_4_k_cu_433f5312_242114cute1_E)
_ZN40_INTERNAL_2ee264e4_4_k_cu_433f5312_242114cute1_E:
	.zero		1
	.type		_ZN40_INTERNAL_2ee264e4_4_k_cu_433f5312_242114cuda3std3__45__cpo6cbeginE,@object
	.size		_ZN40_INTERNAL_2ee264e4_4_k_cu_433f5312_242114cuda3std3__45__cpo6cbeginE,(_ZN40_INTERNAL_2ee264e4_4_k_cu_433f5312_242114cuda3std3__48in_placeE - _ZN40_INTERNAL_2ee264e4_4_k_cu_433f5312_242114cuda3std3__45__cpo6cbeginE)
_ZN40_INTERNAL_2ee264e4_4_k_cu_433f5312_242114cuda3std3__45__cpo6cbeginE:
	.zero		1
	.type		_ZN40_INTERNAL_2ee264e4_4_k_cu_433f5312_242114cuda3std3__48in_placeE,@object
	.size		_ZN40_INTERNAL_2ee264e4_4_k_cu_433f5312_242114cuda3std3__48in_placeE,(_ZN40_INTERNAL_2ee264e4_4_k_cu_433f5312_242114cuda3std6ranges3__45__cpo9iter_moveE - _ZN40_INTERNAL_2ee264e4_4_k_cu_433f5312_242114cuda3std3__48in_placeE)
_ZN40_INTERNAL_2ee264e4_4_k_cu_433f5312_242114cuda3std3__48in_placeE:
	.zero		1
	.type		_ZN40_INTERNAL_2ee264e4_4_k_cu_433f5312_242114cuda3std6ranges3__45__cpo9iter_moveE,@object
	.size		_ZN40_INTERNAL_2ee264e4_4_k_cu_433f5312_242114cuda3std6ranges3__45__cpo9iter_moveE,(_ZN40_INTERNAL_2ee264e4_4_k_cu_433f5312_242114cuda3std3__45__cpo5beginE - _ZN40_INTERNAL_2ee264e4_4_k_cu_433f5312_242114cuda3std6ranges3__45__cpo9iter_moveE)
_ZN40_INTERNAL_2ee264e4_4_k_cu_433f5312_242114cuda3std6ranges3__45__cpo9iter_moveE:
	.zero		1
	.type		_ZN40_INTERNAL_2ee264e4_4_k_cu_433f5312_242114cuda3std3__45__cpo5beginE,@object
	.size		_ZN40_INTERNAL_2ee264e4_4_k_cu_433f5312_242114cuda3std3__45__cpo5beginE,(_ZN40_INTERNAL_2ee264e4_4_k_cu_433f5312_242114cuda3std3__442_GLOBAL__N__2ee264e4_4_k_cu_433f5312_242116ignoreE - _ZN40_INTERNAL_2ee264e4_4_k_cu_433f5312_242114cuda3std3__45__cpo5beginE)
_ZN40_INTERNAL_2ee264e4_4_k_cu_433f5312_242114cuda3std3__45__cpo5beginE:
	.zero		1
	.type		_ZN40_INTERNAL_2ee264e4_4_k_cu_433f5312_242114cuda3std3__442_GLOBAL__N__2ee264e4_4_k_cu_433f5312_242116ignoreE,@object
	.size		_ZN40_INTERNAL_2ee264e4_4_k_cu_433f5312_242114cuda3std3__442_GLOBAL__N__2ee264e4_4_k_cu_433f5312_242116ignoreE,(_ZN40_INTERNAL_2ee264e4_4_k_cu_433f5312_242114cute7productE - _ZN40_INTERNAL_2ee264e4_4_k_cu_433f5312_242114cuda3std3__442_GLOBAL__N__2ee264e4_4_k_cu_433f5312_242116ignoreE)
_ZN40_INTERNAL_2ee264e4_4_k_cu_433f5312_242114cuda3std3__442_GLOBAL__N__2ee264e4_4_k_cu_433f5312_242116ignoreE:
	.zero		1
	.type		_ZN40_INTERNAL_2ee264e4_4_k_cu_433f5312_242114cute7productE,@object
	.size		_ZN40_INTERNAL_2ee264e4_4_k_cu_433f5312_242114cute7productE,(_ZN40_INTERNAL_2ee264e4_4_k_cu_433f5312_242114cuda3std3__45__cpo3endE - _ZN40_INTERNAL_2ee264e4_4_k_cu_433f5312_242114cute7productE)
_ZN40_INTERNAL_2ee264e4_4_k_cu_433f5312_242114cute7productE:
	.zero		1
	.type		_ZN40_INTERNAL_2ee264e4_4_k_cu_433f5312_242114cuda3std3__45__cpo3endE,@object
	.size		_ZN40_INTERNAL_2ee264e4_4_k_cu_433f5312_242114cuda3std3__45__cpo3endE,(_ZN40_INTERNAL_2ee264e4_4_k_cu_433f5312_242114cuda3std3__419piecewise_constructE - _ZN40_INTERNAL_2ee264e4_4_k_cu_433f5312_242114cuda3std3__45__cpo3endE)
_ZN40_INTERNAL_2ee264e4_4_k_cu_433f5312_242114cuda3std3__45__cpo3endE:
	.zero		1
	.type		_ZN40_INTERNAL_2ee264e4_4_k_cu_433f5312_242114cuda3std3__419piecewise_constructE,@object
	.size		_ZN40_INTERNAL_2ee264e4_4_k_cu_433f5312_242114cuda3std3__419piecewise_constructE,(_ZN40_INTERNAL_2ee264e4_4_k_cu_433f5312_242114cuda3std3__45__cpo4cendE - _ZN40_INTERNAL_2ee264e4_4_k_cu_433f5312_242114cuda3std3__419piecewise_constructE)
_ZN40_INTERNAL_2ee264e4_4_k_cu_433f5312_242114cuda3std3__419piecewise_constructE:
	.zero		1
	.type		_ZN40_INTERNAL_2ee264e4_4_k_cu_433f5312_242114cuda3std3__45__cpo4cendE,@object
	.size		_ZN40_INTERNAL_2ee264e4_4_k_cu_433f5312_242114cuda3std3__45__cpo4cendE,(_ZN40_INTERNAL_2ee264e4_4_k_cu_433f5312_242114cuda3std6ranges3__45__cpo4swapE - _ZN40_INTERNAL_2ee264e4_4_k_cu_433f5312_242114cuda3std3__45__cpo4cendE)
_ZN40_INTERNAL_2ee264e4_4_k_cu_433f5312_242114cuda3std3__45__cpo4cendE:
	.zero		1
	.type		_ZN40_INTERNAL_2ee264e4_4_k_cu_433f5312_242114cuda3std6ranges3__45__cpo4swapE,@object
	.size		_ZN40_INTERNAL_2ee264e4_4_k_cu_433f5312_242114cuda3std6ranges3__45__cpo4swapE,(.L_11 - _ZN40_INTERNAL_2ee264e4_4_k_cu_433f5312_242114cuda3std6ranges3__45__cpo4swapE)
_ZN40_INTERNAL_2ee264e4_4_k_cu_433f5312_242114cuda3std6ranges3__45__cpo4swapE:
	.zero		1
.L_11:


//--------------------- .nv.constant0._ZN7cutlass13device_kernelINS_4gemm6kernel13GemmUniversalIN4cute5tupleIJiiiiEEENS1_10collective13CollectiveMmaINS1_35MainloopSm100TmaUmmaWarpSpecializedILi20ELi2ELi4ENS5_IJNS4_1CILi2EEENSA_ILi4EEENSA_ILi1EEEEEEEENS5_IJNSA_ILi64EEENSA_ILi256EEENSA_ILi32EEEEEEaNS5_IJlSD_lEEEaSK_NS4_8TiledMMAINS4_8MMA_AtomIJNS4_15SM100_MMA_S8_SSIaaiLi64ELi256ELNS4_4UMMA5MajorE0ELSP_0ELNSO_8SaturateE0EEEEEENS4_6LayoutINS5_IJSD_SD_SD_EEENS5_IJNSA_ILi0EEESV_SV_EEEEENS5_IJNS4_10UnderscoreESY_SY_EEEEENS4_23SM90_TMA_LOAD_MULTICASTENS4_14ComposedLayoutINS4_7SwizzleILi1ELi4ELi3EEENS4_18smem_ptr_flag_bitsILi8EEENST_INS5_IJNSA_ILi8EEESI_EEENS5_IJSI_SD_EEEEEEEvNS4_8identityES11_S1B_vS1C_EENS_8epilogue10collective18CollectiveEpilogueINS1E_23Sm100TmaWarpSpecializedILi4ELi2ELi32ELb0ELb0EEEJSJ_NS5_IJNST_ISG_SD_EES1J_EEEaSK_aSK_NS1E_6fusion15FusionCallbacksIS1I_NS1L_17LinearCombinationIaiaiLNS_15FloatRoundStyleE2EEESJ_S1K_JEEENS4_5SM1004TMEM4LOAD26SM100_TMEM_LOAD_16dp32b32xENS4_13SM90_TMA_LOADENS12_INS13_ILi2ELi4ELi3EEES16_NST_INS5_IJS17_SG_EEENS5_IJSG_SD_EEEEEEENS4_39AutoVectorizingCopyWithAssumedAlignmentILi128EEENS4_14SM90_TMA_STOREES20_S22_S22_EEEvvEEEEvNT_6ParamsE --------------------------
	.section	.nv.constant0._ZN7cutlass13device_kernelINS_4gemm6kernel13GemmUniversalIN4cute5tupleIJiiiiEEENS1_10collective13CollectiveMmaINS1_35MainloopSm100TmaUmmaWarpSpecializedILi20ELi2ELi4ENS5_IJNS4_1CILi2EEENSA_ILi4EEENSA_ILi1EEEEEEEENS5_IJNSA_ILi64EEENSA_ILi256EEENSA_ILi32EEEEEEaNS5_IJlSD_lEEEaSK_NS4_8TiledMMAINS4_8MMA_AtomIJNS4_15SM100_MMA_S8_SSIaaiLi64ELi256ELNS4_4UMMA5MajorE0ELSP_0ELNSO_8SaturateE0EEEEEENS4_6LayoutINS5_IJSD_SD_SD_EEENS5_IJNSA_ILi0EEESV_SV_EEEEENS5_IJNS4_10UnderscoreESY_SY_EEEEENS4_23SM90_TMA_LOAD_MULTICASTENS4_14ComposedLayoutINS4_7SwizzleILi1ELi4ELi3EEENS4_18smem_ptr_flag_bitsILi8EEENST_INS5_IJNSA_ILi8EEESI_EEENS5_IJSI_SD_EEEEEEEvNS4_8identityES11_S1B_vS1C_EENS_8epilogue10collective18CollectiveEpilogueINS1E_23Sm100TmaWarpSpecializedILi4ELi2ELi32ELb0ELb0EEEJSJ_NS5_IJNST_ISG_SD_EES1J_EEEaSK_aSK_NS1E_6fusion15FusionCallbacksIS1I_NS1L_17LinearCombinationIaiaiLNS_15FloatRoundStyleE2EEESJ_S1K_JEEENS4_5SM1004TMEM4LOAD26SM100_TMEM_LOAD_16dp32b32xENS4_13SM90_TMA_LOADENS12_INS13_ILi2ELi4ELi3EEES16_NST_INS5_IJS17_SG_EEENS5_IJSG_SD_EEEEEEENS4_39AutoVectorizingCopyWithAssumedAlignmentILi128EEENS4_14SM90_TMA_STOREES20_S22_S22_EEEvvEEEEvNT_6ParamsE,"a",@progbits
	.sectionflags	@""
	.align	4
.nv.constant0._ZN7cutlass13device_kernelINS_4gemm6kernel13GemmUniversalIN4cute5tupleIJiiiiEEENS1_10collective13CollectiveMmaINS1_35MainloopSm100TmaUmmaWarpSpecializedILi20ELi2ELi4ENS5_IJNS4_1CILi2EEENSA_ILi4EEENSA_ILi1EEEEEEEENS5_IJNSA_ILi64EEENSA_ILi256EEENSA_ILi32EEEEEEaNS5_IJlSD_lEEEaSK_NS4_8TiledMMAINS4_8MMA_AtomIJNS4_15SM100_MMA_S8_SSIaaiLi64ELi256ELNS4_4UMMA5MajorE0ELSP_0ELNSO_8SaturateE0EEEEEENS4_6LayoutINS5_IJSD_SD_SD_EEENS5_IJNSA_ILi0EEESV_SV_EEEEENS5_IJNS4_10UnderscoreESY_SY_EEEEENS4_23SM90_TMA_LOAD_MULTICASTENS4_14ComposedLayoutINS4_7SwizzleILi1ELi4ELi3EEENS4_18smem_ptr_flag_bitsILi8EEENST_INS5_IJNSA_ILi8EEESI_EEENS5_IJSI_SD_EEEEEEEvNS4_8identityES11_S1B_vS1C_EENS_8epilogue10collective18CollectiveEpilogueINS1E_23Sm100TmaWarpSpecializedILi4ELi2ELi32ELb0ELb0EEEJSJ_NS5_IJNST_ISG_SD_EES1J_EEEaSK_aSK_NS1E_6fusion15FusionCallbacksIS1I_NS1L_17LinearCombinationIaiaiLNS_15FloatRoundStyleE2EEESJ_S1K_JEEENS4_5SM1004TMEM4LOAD26SM100_TMEM_LOAD_16dp32b32xENS4_13SM90_TMA_LOADENS12_INS13_ILi2ELi4ELi3EEES16_NST_INS5_IJS17_SG_EEENS5_IJSG_SD_EEEEEEENS4_39AutoVectorizingCopyWithAssumedAlignmentILi128EEENS4_14SM90_TMA_STOREES20_S22_S22_EEEvvEEEEvNT_6ParamsE:
	.zero		2944


//--------------------- SYMBOLS --------------------------

	.type		.nv.reservedSmem.offset0,@object
	.size		.nv.reservedSmem.offset0,0x4
	.type		.nv.reservedSmem.cap,@object
	.size		.nv.reservedSmem.cap,0x4
	.type		__assertfail,@function
